def matmul_kernel(
    a_ptr,
    b_ptr,
    c_ptr,
    M,
    N,
    K,
    stride_am,
    stride_ak,
    stride_bk,
    stride_bn,
    stride_cm,
    stride_cn,
    BLOCK_M: tl.constexpr,
    BLOCK_N: tl.constexpr,
    BLOCK_K: tl.constexpr,
    GROUP_M: tl.constexpr,
):
    pid = tl.program_id(axis=0)
    num_pid_m = tl.cdiv(M, BLOCK_M)
    num_pid_n = tl.cdiv(N, BLOCK_N)
    num_pid_in_group = GROUP_M * num_pid_n
    group_id = pid // num_pid_in_group
    first_pid_m = group_id * GROUP_M
    group_size_m = min(num_pid_m - first_pid_m, GROUP_M)
    pid_m = first_pid_m + ((pid % num_pid_in_group) % group_size_m)
    pid_n = (pid % num_pid_in_group) // group_size_m

    offs_am = (pid_m * BLOCK_M + tl.arange(0, BLOCK_M)) % M
    offs_bn = (pid_n * BLOCK_N + tl.arange(0, BLOCK_N)) % N
    offs_k = tl.arange(0, BLOCK_K)
    a_ptrs = a_ptr + offs_am[:, None] * stride_am + offs_k[None, :] * stride_ak
    b_ptrs = b_ptr + offs_k[:, None] * stride_bk + offs_bn[None, :] * stride_bn

    acc = tl.zeros((BLOCK_M, BLOCK_N), dtype=tl.float32)
    for kk in range(0, tl.cdiv(K, BLOCK_K)):
        a = tl.load(a_ptrs, mask=offs_k[None, :] < K - kk * BLOCK_K, other=0.0)
        b = tl.load(b_ptrs, mask=offs_k[:, None] < K - kk * BLOCK_K, other=0.0)
        acc = tl.dot(a, b, acc)
        a_ptrs += BLOCK_K * stride_ak
        b_ptrs += BLOCK_K * stride_bk

    c = acc.to(c_ptr.dtype.element_ty)
    offs_cm = pid_m * BLOCK_M + tl.arange(0, BLOCK_M)
    offs_cn = pid_n * BLOCK_N + tl.arange(0, BLOCK_N)
    c_ptrs = c_ptr + offs_cm[:, None] * stride_cm + offs_cn[None, :] * stride_cn
    mask = (offs_cm[:, None] < M) & (offs_cn[None, :] < N)
    tl.store(c_ptrs, c, mask=mask)

# config = {"BLOCK_K": 32, "BLOCK_M": 128, "BLOCK_N": 64, "GROUP_M": 8, "arch": "sm_90", "dtype": "fp16", "num_ctas": 2, "num_stages": 3, "num_warps": 4}
# arch = sm_90


// ===== COMPILED SASS (sm_90a) =====

	.target	sm_90a

	.elftype	@"ET_EXEC"


//--------------------- .note.nv.tkinfo           --------------------------
	.section	.note.nv.tkinfo,"",@"SHT_NOTE"
	.sectionflags	@"SHF_NOTE_NV_TKINFO"
	.tkinfo
        /*0018*/ 	.word	0x00000002
        /*0030*/ 	.string	""
        /*0030*/ 	.string	"ptxas"
        /*0030*/ 	.string	"Cuda compilation tools, release 13.0, V13.0.88"
        /*0030*/ 	.string	"Build cuda_13.0.r13.0/compiler.36424714_0"
        /*0030*/ 	.string	"-v  -suppress-debug-info  -lineinfo  -arch sm_90a "



//--------------------- .note.nv.cuinfo           --------------------------
	.section	.note.nv.cuinfo,"",@"SHT_NOTE"
	.sectionflags	@"SHF_NOTE_NV_CUINFO"
        /*0018*/ 	.short	0x0002
        /*001a*/ 	.short	0x005a
        /*001c*/ 	.short	0x0082
	.zero		2


//--------------------- .nv.info                  --------------------------
	.section	.nv.info,"",@"SHT_CUDA_INFO"
	.align	4


	//----- nvinfo : EIATTR_REGCOUNT
	.align		4
        /*0000*/ 	.byte	0x04, 0x2f
        /*0002*/ 	.short	(.L_1 - .L_0)
	.align		4
.L_0:
        /*0004*/ 	.word	index@(matmul_kernel)
        /*0008*/ 	.word	0x00000080


	//----- nvinfo : EIATTR_FRAME_SIZE
	.align		4
.L_1:
        /*000c*/ 	.byte	0x04, 0x11
        /*000e*/ 	.short	(.L_3 - .L_2)
	.align		4
.L_2:
        /*0010*/ 	.word	index@(matmul_kernel)
        /*0014*/ 	.word	0x00000000


	//----- nvinfo : EIATTR_MIN_STACK_SIZE
	.align		4
.L_3:
        /*0018*/ 	.byte	0x04, 0x12
        /*001a*/ 	.short	(.L_5 - .L_4)
	.align		4
.L_4:
        /*001c*/ 	.word	index@(matmul_kernel)
        /*0020*/ 	.word	0x00000000
.L_5:


//--------------------- .nv.compat                --------------------------
	.section	.nv.compat,"",@"SHT_CUDA_COMPAT_INFO"
	.align	4
        /*0000*/ 	.byte	0x02, 0x09, 0x01, 0x00, 0x02, 0x02, 0x04, 0x00, 0x02, 0x05, 0x05, 0x00, 0x03, 0x07, 0x01, 0x01
        /*0010*/ 	.byte	0x02, 0x03, 0x00, 0x00, 0x02, 0x06, 0x01, 0x00, 0x04, 0x0b, 0x08, 0x00, 0x00, 0x00, 0x00, 0x00
        /*0020*/ 	.byte	0x00, 0x00, 0x00, 0x00


//--------------------- .nv.info.matmul_kernel    --------------------------
	.section	.nv.info.matmul_kernel,"",@"SHT_CUDA_INFO"
	.sectionflags	@""
	.align	4


	//----- nvinfo : EIATTR_CUDA_API_VERSION
	.align		4
        /*0000*/ 	.byte	0x04, 0x37
        /*0002*/ 	.short	(.L_7 - .L_6)
.L_6:
        /*0004*/ 	.word	0x00000082


	//----- nvinfo : EIATTR_KPARAM_INFO
	.align		4
.L_7:
        /*0008*/ 	.byte	0x04, 0x17
        /*000a*/ 	.short	(.L_9 - .L_8)
.L_8:
        /*000c*/ 	.word	0x00000000
        /*0010*/ 	.short	0x000d
        /*0012*/ 	.short	0x0048
        /*0014*/ 	.byte	0x00, 0xf4, 0x21, 0x00


	//----- nvinfo : EIATTR_KPARAM_INFO
	.align		4
.L_9:
        /*0018*/ 	.byte	0x04, 0x17
        /*001a*/ 	.short	(.L_11 - .L_10)
.L_10:
        /*001c*/ 	.word	0x00000000
        /*0020*/ 	.short	0x000c
        /*0022*/ 	.short	0x0040
        /*0024*/ 	.byte	0x00, 0xf4, 0x21, 0x00


	//----- nvinfo : EIATTR_KPARAM_INFO
	.align		4
.L_11:
        /*0028*/ 	.byte	0x04, 0x17
        /*002a*/ 	.short	(.L_13 - .L_12)
.L_12:
        /*002c*/ 	.word	0x00000000
        /*0030*/ 	.short	0x000b
        /*0032*/ 	.short	0x0038
        /*0034*/ 	.byte	0x00, 0xf0, 0x11, 0x00


	//----- nvinfo : EIATTR_KPARAM_INFO
	.align		4
.L_13:
        /*0038*/ 	.byte	0x04, 0x17
        /*003a*/ 	.short	(.L_15 - .L_14)
.L_14:
        /*003c*/ 	.word	0x00000000
        /*0040*/ 	.short	0x000a
        /*0042*/ 	.short	0x0034
        /*0044*/ 	.byte	0x00, 0xf0, 0x11, 0x00


	//----- nvinfo : EIATTR_KPARAM_INFO
	.align		4
.L_15:
        /*0048*/ 	.byte	0x04, 0x17
        /*004a*/ 	.short	(.L_17 - .L_16)
.L_16:
        /*004c*/ 	.word	0x00000000
        /*0050*/ 	.short	0x0009
        /*0052*/ 	.short	0x0030
        /*0054*/ 	.byte	0x00, 0xf0, 0x11, 0x00


	//----- nvinfo : EIATTR_KPARAM_INFO
	.align		4
.L_17:
        /*0058*/ 	.byte	0x04, 0x17
        /*005a*/ 	.short	(.L_19 - .L_18)
.L_18:
        /*005c*/ 	.word	0x00000000
        /*0060*/ 	.short	0x0008
        /*0062*/ 	.short	0x002c
        /*0064*/ 	.byte	0x00, 0xf0, 0x11, 0x00


	//----- nvinfo : EIATTR_KPARAM_INFO
	.align		4
.L_19:
        /*0068*/ 	.byte	0x04, 0x17
        /*006a*/ 	.short	(.L_21 - .L_20)
.L_20:
        /*006c*/ 	.word	0x00000000
        /*0070*/ 	.short	0x0007
        /*0072*/ 	.short	0x0028
        /*0074*/ 	.byte	0x00, 0xf0, 0x11, 0x00


	//----- nvinfo : EIATTR_KPARAM_INFO
	.align		4
.L_21:
        /*0078*/ 	.byte	0x04, 0x17
        /*007a*/ 	.short	(.L_23 - .L_22)
.L_22:
        /*007c*/ 	.word	0x00000000
        /*0080*/ 	.short	0x0006
        /*0082*/ 	.short	0x0024
        /*0084*/ 	.byte	0x00, 0xf0, 0x11, 0x00


	//----- nvinfo : EIATTR_KPARAM_INFO
	.align		4
.L_23:
        /*0088*/ 	.byte	0x04, 0x17
        /*008a*/ 	.short	(.L_25 - .L_24)
.L_24:
        /*008c*/ 	.word	0x00000000
        /*0090*/ 	.short	0x0005
        /*0092*/ 	.short	0x0020
        /*0094*/ 	.byte	0x00, 0xf0, 0x11, 0x00


	//----- nvinfo : EIATTR_KPARAM_INFO
	.align		4
.L_25:
        /*0098*/ 	.byte	0x04, 0x17
        /*009a*/ 	.short	(.L_27 - .L_26)
.L_26:
        /*009c*/ 	.word	0x00000000
        /*00a0*/ 	.short	0x0004
        /*00a2*/ 	.short	0x001c
        /*00a4*/ 	.byte	0x00, 0xf0, 0x11, 0x00


	//----- nvinfo : EIATTR_KPARAM_INFO
	.align		4
.L_27:
        /*00a8*/ 	.byte	0x04, 0x17
        /*00aa*/ 	.short	(.L_29 - .L_28)
.L_28:
        /*00ac*/ 	.word	0x00000000
        /*00b0*/ 	.short	0x0003
        /*00b2*/ 	.short	0x0018
        /*00b4*/ 	.byte	0x00, 0xf0, 0x11, 0x00


	//----- nvinfo : EIATTR_KPARAM_INFO
	.align		4
.L_29:
        /*00b8*/ 	.byte	0x04, 0x17
        /*00ba*/ 	.short	(.L_31 - .L_30)
.L_30:
        /*00bc*/ 	.word	0x00000000
        /*00c0*/ 	.short	0x0002
        /*00c2*/ 	.short	0x0010
        /*00c4*/ 	.byte	0x00, 0xf4, 0x21, 0x00


	//----- nvinfo : EIATTR_KPARAM_INFO
	.align		4
.L_31:
        /*00c8*/ 	.byte	0x04, 0x17
        /*00ca*/ 	.short	(.L_33 - .L_32)
.L_32:
        /*00cc*/ 	.word	0x00000000
        /*00d0*/ 	.short	0x0001
        /*00d2*/ 	.short	0x0008
        /*00d4*/ 	.byte	0x00, 0xf4, 0x21, 0x00


	//----- nvinfo : EIATTR_KPARAM_INFO
	.align		4
.L_33:
        /*00d8*/ 	.byte	0x04, 0x17
        /*00da*/ 	.short	(.L_35 - .L_34)
.L_34:
        /*00dc*/ 	.word	0x00000000
        /*00e0*/ 	.short	0x0000
        /*00e2*/ 	.short	0x0000
        /*00e4*/ 	.byte	0x00, 0xf4, 0x21, 0x00


	//----- nvinfo : EIATTR_EXPLICIT_CLUSTER
	.align		4
.L_35:
        /*00e8*/ 	.byte	0x01, 0x3e
	.zero		2


	//----- nvinfo : EIATTR_CTA_PER_CLUSTER
	.align		4
        /*00ec*/ 	.byte	0x04, 0x3d
        /*00ee*/ 	.short	(.L_37 - .L_36)
.L_36:
        /*00f0*/ 	.word	0x00000002
        /*00f4*/ 	.word	0x00000001
        /*00f8*/ 	.word	0x00000001


	//----- nvinfo : EIATTR_SPARSE_MMA_MASK
	.align		4
.L_37:
        /*00fc*/ 	.byte	0x03, 0x50
        /*00fe*/ 	.short	0x0000


	//----- nvinfo : EIATTR_MAXREG_COUNT
	.align		4
        /*0100*/ 	.byte	0x03, 0x1b
        /*0102*/ 	.short	0x00ff


	//----- nvinfo : EIATTR_NUM_BARRIERS
	.align		4
        /*0104*/ 	.byte	0x02, 0x4c
        /*0106*/ 	.byte	0x01
	.zero		1


	//----- nvinfo : EIATTR_MERCURY_ISA_VERSION
	.align		4
        /*0108*/ 	.byte	0x03, 0x5f
        /*010a*/ 	.short	0x0101


	//----- nvinfo : EIATTR_EXIT_INSTR_OFFSETS
	.align		4
        /*010c*/ 	.byte	0x04, 0x1c
        /*010e*/ 	.short	(.L_39 - .L_38)


	//   ....[0]....
.L_38:
        /*0110*/ 	.word	0x00003af0


	//   ....[1]....
        /*0114*/ 	.word	0x00003b20


	//----- nvinfo : EIATTR_REQNTID
	.align		4
.L_39:
        /*0118*/ 	.byte	0x04, 0x10
        /*011a*/ 	.short	(.L_41 - .L_40)
.L_40:
        /*011c*/ 	.word	0x00000080
        /*0120*/ 	.word	0x00000001
        /*0124*/ 	.word	0x00000001


	//----- nvinfo : EIATTR_CBANK_PARAM_SIZE
	.align		4
.L_41:
        /*0128*/ 	.byte	0x03, 0x19
        /*012a*/ 	.short	0x0050


	//----- nvinfo : EIATTR_PARAM_CBANK
	.align		4
        /*012c*/ 	.byte	0x04, 0x0a
        /*012e*/ 	.short	(.L_43 - .L_42)
	.align		4
.L_42:
        /*0130*/ 	.word	index@(.nv.constant0.matmul_kernel)
        /*0134*/ 	.short	0x0210
        /*0136*/ 	.short	0x0050


	//----- nvinfo : EIATTR_SW_WAR
	.align		4
.L_43:
        /*0138*/ 	.byte	0x04, 0x36
        /*013a*/ 	.short	(.L_45 - .L_44)
.L_44:
        /*013c*/ 	.word	0x00000008
.L_45:


//--------------------- .nv.callgraph             --------------------------
	.section	.nv.callgraph,"",@"SHT_CUDA_CALLGRAPH"
	.align	4
	.sectionentsize	8
	.align		4
        /*0000*/ 	.word	0x00000000
	.align		4
        /*0004*/ 	.word	0xffffffff
	.align		4
        /*0008*/ 	.word	0x00000000
	.align		4
        /*000c*/ 	.word	0xfffffffe
	.align		4
        /*0010*/ 	.word	0x00000000
	.align		4
        /*0014*/ 	.word	0xfffffffd
	.align		4
        /*0018*/ 	.word	0x00000000
	.align		4
        /*001c*/ 	.word	0xfffffffc


//--------------------- .text.matmul_kernel       --------------------------
	.section	.text.matmul_kernel,"ax",@progbits
	.align	128
        .global         matmul_kernel
        .type           matmul_kernel,@function
        .size           matmul_kernel,(.L_x_3 - matmul_kernel)
        .other          matmul_kernel,@"STO_CUDA_ENTRY STV_DEFAULT"
matmul_kernel:
.text.matmul_kernel:
[----:B------:R-:W-:Y:S08]  /*0000*/  LDC R1, c[0x0][0x28] ;  /* 0x00000a00ff017b82 */ /* 0x000ff00000000800 */
[----:B------:R-:W0:Y:S01]  /*0010*/  LDC.64 R8, c[0x0][0x228] ;  /* 0x00008a00ff087b82 */ /* 0x000e220000000a00 */
[----:B------:R-:W1:Y:S01]  /*0020*/  S2R R23, SR_TID.X ;  /* 0x0000000000177919 */ /* 0x000e620000002100 */
[----:B------:R-:W-:Y:S01]  /*0030*/  ULDC.64 UR14, c[0x0][0x208] ;  /* 0x00008200000e7ab9 */ /* 0x000fe20000000a00 */
[----:B------:R-:W-:-:S02]  /*0040*/  CS2R R24, SRZ ;  /* 0x0000000000187805 */ /* 0x000fc4000001ff00 */
[----:B------:R-:W-:Y:S02]  /*0050*/  CS2R R26, SRZ ;  /* 0x00000000001a7805 */ /* 0x000fe4000001ff00 */
[----:B------:R-:W-:Y:S02]  /*0060*/  CS2R R32, SRZ ;  /* 0x0000000000207805 */ /* 0x000fe4000001ff00 */
[----:B------:R-:W-:Y:S02]  /*0070*/  CS2R R34, SRZ ;  /* 0x0000000000227805 */ /* 0x000fe4000001ff00 */
[----:B------:R-:W-:Y:S01]  /*0080*/  CS2R R40, SRZ ;  /* 0x0000000000287805 */ /* 0x000fe2000001ff00 */
[----:B------:R-:W2:Y:S01]  /*0090*/  S2UR UR4, SR_CTAID.X ;  /* 0x00000000000479c3 */ /* 0x000ea20000002500 */
[----:B------:R-:W-:Y:S02]  /*00a0*/  CS2R R42, SRZ ;  /* 0x00000000002a7805 */ /* 0x000fe4000001ff00 */
[----:B------:R-:W-:-:S02]  /*00b0*/  CS2R R48, SRZ ;  /* 0x0000000000307805 */ /* 0x000fc4000001ff00 */
[----:B------:R-:W-:-:S03]  /*00c0*/  CS2R R50, SRZ ;  /* 0x0000000000327805 */ /* 0x000fc6000001ff00 */
[----:B------:R-:W3:Y:S01]  /*00d0*/  LDC R90, c[0x0][0x230] ;  /* 0x00008c00ff5a7b82 */ /* 0x000ee20000000800 */
[----:B0-----:R-:W-:-:S07]  /*00e0*/  VIADD R0, R9, 0x3f ;  /* 0x0000003f09007836 */ /* 0x001fce0000000000 */
[----:B------:R-:W0:Y:S01]  /*00f0*/  S2UR UR12, SR_CgaCtaId ;  /* 0x00000000000c79c3 */ /* 0x000e220000008800 */
[----:B------:R-:W-:Y:S02]  /*0100*/  SHF.R.S32.HI R3, RZ, 0x1f, R0 ;  /* 0x0000001fff037819 */ /* 0x000fe40000011400 */
[----:B--2---:R-:W-:Y:S01]  /*0110*/  I2FP.F32.U32 R5, UR4 ;  /* 0x0000000400057c45 */ /* 0x004fe20008201000 */
[----:B------:R-:W-:Y:S01]  /*0120*/  ULDC UR4, c[0x0][0x150] ;  /* 0x0000540000047ab9 */ /* 0x000fe20000000800 */
[----:B------:R-:W-:Y:S02]  /*0130*/  LEA.HI R3, R3, R0, RZ, 0x6 ;  /* 0x0000000003037211 */ /* 0x000fe400078f30ff */
[----:B-1----:R-:W-:Y:S01]  /*0140*/  SHF.R.U32.HI R17, RZ, 0x6, R23 ;  /* 0x00000006ff117819 */ /* 0x002fe20000011617 */
[----:B------:R-:W-:Y:S01]  /*0150*/  FMUL R5, R5, UR4 ;  /* 0x0000000405057c20 */ /* 0x000fe20008400000 */
[----:B------:R-:W-:Y:S01]  /*0160*/  SHF.R.S32.HI R3, RZ, 0x6, R3 ;  /* 0x00000006ff037819 */ /* 0x000fe20000011403 */
[----:B---3--:R-:W-:Y:S01]  /*0170*/  VIADD R90, R90, 0x1f ;  /* 0x0000001f5a5a7836 */ /* 0x008fe20000000000 */
[----:B------:R-:W-:-:S03]  /*0180*/  LEA.HI R21, R23, 0xe, RZ, 0x1a ;  /* 0x0000000e17157811 */ /* 0x000fc600078fd0ff */
[----:B------:R-:W-:Y:S01]  /*0190*/  IMAD.SHL.U32 R4, R3, 0x8, RZ ;  /* 0x0000000803047824 */ /* 0x000fe200078e00ff */
[----:B------:R-:W1:Y:S01]  /*01a0*/  F2I.U32.TRUNC.NTZ R5, R5 ;  /* 0x0000000500057305 */ /* 0x000e62000020f000 */
[----:B------:R-:W-:Y:S02]  /*01b0*/  LEA.HI R19, R23, 0x1e, RZ, 0x1a ;  /* 0x0000001e17137811 */ /* 0x000fe400078fd0ff */
[----:B------:R-:W-:Y:S02]  /*01c0*/  SGXT.U32 R17, R17, 0x1 ;  /* 0x000000011111781a */ /* 0x000fe40000000000 */
[----:B------:R-:W-:Y:S01]  /*01d0*/  IABS R7, R4 ;  /* 0x0000000400077213 */ /* 0x000fe20000000000 */
[----:B0-----:R-:W-:-:S03]  /*01e0*/  USHF.L.U32 UR4, UR12, 0x6, URZ ;  /* 0x000000060c047899 */ /* 0x001fc6000800063f */
[----:B------:R-:W0:Y:S01]  /*01f0*/  I2F.RP R0, R7 ;  /* 0x0000000700007306 */ /* 0x000e220000209400 */
[----:B-1----:R-:W-:-:S07]  /*0200*/  IABS R13, R5 ;  /* 0x00000005000d7213 */ /* 0x002fce0000000000 */
[----:B0-----:R-:W0:Y:S02]  /*0210*/  MUFU.RCP R0, R0 ;  /* 0x0000000000007308 */ /* 0x001e240000001000 */
[----:B0-----:R-:W-:Y:S01]  /*0220*/  VIADD R2, R0, 0xffffffe ;  /* 0x0ffffffe00027836 */ /* 0x001fe20000000000 */
[----:B------:R-:W-:-:S05]  /*0230*/  IABS R0, R4 ;  /* 0x0000000400007213 */ /* 0x000fca0000000000 */
[----:B------:R0:W1:Y:S01]  /*0240*/  F2I.FTZ.U32.TRUNC.NTZ R3, R2 ;  /* 0x0000000200037305 */ /* 0x000062000021f000 */
[----:B------:R-:W-:Y:S02]  /*0250*/  IMAD.MOV R0, RZ, RZ, -R0 ;  /* 0x000000ffff007224 */ /* 0x000fe400078e0a00 */
[----:B0-----:R-:W-:Y:S02]  /*0260*/  IMAD.MOV.U32 R2, RZ, RZ, RZ ;  /* 0x000000ffff027224 */ /* 0x001fe400078e00ff */
[----:B-1----:R-:W-:-:S04]  /*0270*/  IMAD.MOV R6, RZ, RZ, -R3 ;  /* 0x000000ffff067224 */ /* 0x002fc800078e0a03 */
[----:B------:R-:W-:-:S04]  /*0280*/  IMAD R11, R6, R7, RZ ;  /* 0x00000007060b7224 */ /* 0x000fc800078e02ff */
[----:B------:R-:W-:-:S06]  /*0290*/  IMAD.HI.U32 R2, R3, R11, R2 ;  /* 0x0000000b03027227 */ /* 0x000fcc00078e0002 */
[----:B------:R-:W-:-:S04]  /*02a0*/  IMAD.HI.U32 R2, R2, R13, RZ ;  /* 0x0000000d02027227 */ /* 0x000fc800078e00ff */
[----:B------:R-:W-:-:S05]  /*02b0*/  IMAD R0, R2, R0, R13 ;  /* 0x0000000002007224 */ /* 0x000fca00078e020d */
[----:B------:R-:W-:-:S13]  /*02c0*/  ISETP.GT.U32.AND P1, PT, R7, R0, PT ;  /* 0x000000000700720c */ /* 0x000fda0003f24070 */
[----:B------:R-:W-:Y:S02]  /*02d0*/  @!P1 IMAD.IADD R0, R0, 0x1, -R7 ;  /* 0x0000000100009824 */ /* 0x000fe400078e0a07 */
[----:B------:R-:W-:Y:S01]  /*02e0*/  @!P1 VIADD R2, R2, 0x1 ;  /* 0x0000000102029836 */ /* 0x000fe20000000000 */
[----:B------:R-:W-:Y:S02]  /*02f0*/  ISETP.NE.AND P1, PT, R4, RZ, PT ;  /* 0x000000ff0400720c */ /* 0x000fe40003f25270 */
[----:B------:R-:W-:Y:S02]  /*0300*/  ISETP.GE.U32.AND P0, PT, R0, R7, PT ;  /* 0x000000070000720c */ /* 0x000fe40003f06070 */
[----:B------:R-:W-:-:S04]  /*0310*/  LOP3.LUT R0, R5, R4, RZ, 0x3c, !PT ;  /* 0x0000000405007212 */ /* 0x000fc800078e3cff */
[----:B------:R-:W-:Y:S01]  /*0320*/  ISETP.GE.AND P2, PT, R0, RZ, PT ;  /* 0x000000ff0000720c */ /* 0x000fe20003f46270 */
[----:B------:R-:W-:-:S05]  /*0330*/  VIADD R0, R8, 0x7f ;  /* 0x0000007f08007836 */ /* 0x000fca0000000000 */
[----:B------:R-:W-:Y:S01]  /*0340*/  SHF.R.S32.HI R3, RZ, 0x1f, R0 ;  /* 0x0000001fff037819 */ /* 0x000fe20000011400 */
[----:B------:R-:W-:-:S03]  /*0350*/  @P0 VIADD R2, R2, 0x1 ;  /* 0x0000000102020836 */ /* 0x000fc60000000000 */
[----:B------:R-:W-:-:S03]  /*0360*/  LEA.HI R3, R3, R0, RZ, 0x7 ;  /* 0x0000000003037211 */ /* 0x000fc600078f38ff */
[----:B------:R-:W-:Y:S01]  /*0370*/  @!P2 IMAD.MOV R2, RZ, RZ, -R2 ;  /* 0x000000ffff02a224 */ /* 0x000fe200078e0a02 */
[----:B------:R-:W-:-:S05]  /*0380*/  @!P1 LOP3.LUT R2, RZ, R4, RZ, 0x33, !PT ;  /* 0x00000004ff029212 */ /* 0x000fca00078e33ff */
[----:B------:R-:W-:Y:S02]  /*0390*/  IMAD.SHL.U32 R6, R2, 0x8, RZ ;  /* 0x0000000802067824 */ /* 0x000fe400078e00ff */
[----:B------:R-:W-:-:S03]  /*03a0*/  IMAD.MOV R2, RZ, RZ, -R2 ;  /* 0x000000ffff027224 */ /* 0x000fc600078e0a02 */
[----:B------:R-:W-:Y:S01]  /*03b0*/  LEA.HI.SX32 R3, R3, -R6, 0x19 ;  /* 0x8000000603037211 */ /* 0x000fe200078fcaff */
[----:B------:R-:W-:-:S03]  /*03c0*/  IMAD R4, R4, R2, R5 ;  /* 0x0000000204047224 */ /* 0x000fc600078e0205 */
[----:B------:R-:W-:Y:S02]  /*03d0*/  VIMNMX R13, R3, 0x8, PT ;  /* 0x00000008030d7848 */ /* 0x000fe40003fe0100 */
[----:B------:R-:W-:Y:S02]  /*03e0*/  IABS R11, R4 ;  /* 0x00000004000b7213 */ /* 0x000fe40000000000 */
[----:B------:R-:W-:-:S04]  /*03f0*/  IABS R7, R13 ;  /* 0x0000000d00077213 */ /* 0x000fc80000000000 */
[----:B------:R-:W0:Y:S08]  /*0400*/  I2F.RP R0, R7 ;  /* 0x0000000700007306 */ /* 0x000e300000209400 */
[----:B0-----:R-:W0:Y:S02]  /*0410*/  MUFU.RCP R0, R0 ;  /* 0x0000000000007308 */ /* 0x001e240000001000 */
[----:B0-----:R-:W-:-:S06]  /*0420*/  VIADD R3, R0, 0xffffffe ;  /* 0x0ffffffe00037836 */ /* 0x001fcc0000000000 */
[----:B------:R-:W0:Y:S02]  /*0430*/  F2I.FTZ.U32.TRUNC.NTZ R3, R3 ;  /* 0x0000000300037305 */ /* 0x000e24000021f000 */
[----:B0-----:R-:W-:-:S04]  /*0440*/  IMAD.MOV R10, RZ, RZ, -R3 ;  /* 0x000000ffff0a7224 */ /* 0x001fc800078e0a03 */
[----:B------:R-:W-:Y:S01]  /*0450*/  IMAD.MOV.U32 R2, RZ, RZ, R10 ;  /* 0x000000ffff027224 */ /* 0x000fe200078e000a */
[----:B------:R-:W-:-:S03]  /*0460*/  IABS R10, R13 ;  /* 0x0000000d000a7213 */ /* 0x000fc60000000000 */
[----:B------:R-:W-:Y:S02]  /*0470*/  IMAD R5, R2, R7, RZ ;  /* 0x0000000702057224 */ /* 0x000fe400078e02ff */
[----:B------:R-:W-:Y:S02]  /*0480*/  IMAD.MOV.U32 R2, RZ, RZ, RZ ;  /* 0x000000ffff027224 */ /* 0x000fe400078e00ff */
[----:B------:R-:W-:Y:S02]  /*0490*/  IMAD.MOV R0, RZ, RZ, -R10 ;  /* 0x000000ffff007224 */ /* 0x000fe400078e0a0a */
[----:B------:R-:W-:Y:S01]  /*04a0*/  IMAD.HI.U32 R2, R3, R5, R2 ;  /* 0x0000000503027227 */ /* 0x000fe200078e0002 */
[----:B------:R-:W-:-:S05]  /*04b0*/  LOP3.LUT R3, R23, 0x3f, RZ, 0xc0, !PT ;  /* 0x0000003f17037812 */ /* 0x000fca00078ec0ff */
        /* <DEDUP_REMOVED lines=8> */
[----:B------:R-:W-:-:S07]  /*0540*/  ISETP.GE.AND P2, PT, R0, RZ, PT ;  /* 0x000000ff0000720c */ /* 0x000fce0003f46270 */
[----:B------:R-:W-:Y:S01]  /*0550*/  @P0 VIADD R2, R2, 0x1 ;  /* 0x0000000102020836 */ /* 0x000fe20000000000 */
[----:B------:R-:W-:-:S05]  /*0560*/  ISETP.GE.AND P0, PT, R90, 0x20, PT ;  /* 0x000000205a00780c */ /* 0x000fca0003f06270 */
[----:B------:R-:W-:Y:S01]  /*0570*/  @!P2 IMAD.MOV R2, RZ, RZ, -R2 ;  /* 0x000000ffff02a224 */ /* 0x000fe200078e0a02 */
[----:B------:R-:W-:-:S05]  /*0580*/  @!P1 LOP3.LUT R2, RZ, R13, RZ, 0x33, !PT ;  /* 0x0000000dff029212 */ /* 0x000fca00078e33ff */
[----:B------:R-:W-:Y:S02]  /*0590*/  IMAD.MOV R0, RZ, RZ, -R2 ;  /* 0x000000ffff007224 */ /* 0x000fe400078e0a02 */
[----:B------:R-:W-:Y:S02]  /*05a0*/  IMAD.SHL.U32 R16, R2, 0x40, RZ ;  /* 0x0000004002107824 */ /* 0x000fe400078e00ff */
[----:B------:R-:W-:Y:S02]  /*05b0*/  IMAD R0, R13, R0, R4 ;  /* 0x000000000d007224 */ /* 0x000fe400078e0204 */
[----:B------:R-:W-:Y:S01]  /*05c0*/  IMAD.U32 R4, RZ, RZ, UR4 ;  /* 0x00000004ff047e24 */ /* 0x000fe2000f8e00ff */
[----:B------:R-:W-:Y:S01]  /*05d0*/  UMOV UR4, 0x400 ;  /* 0x0000040000047882 */ /* 0x000fe20000000000 */
[----:B------:R-:W-:Y:S01]  /*05e0*/  IMAD.IADD R0, R6, 0x1, R0 ;  /* 0x0000000106007824 */ /* 0x000fe200078e0200 */
[----:B------:R-:W-:Y:S02]  /*05f0*/  ULEA UR12, UR12, UR4, 0x18 ;  /* 0x000000040c0c7291 */ /* 0x000fe4000f8ec03f */
[----:B------:R-:W-:-:S05]  /*0600*/  LOP3.LUT R3, R3, 0x40, R4, 0xf8, !PT ;  /* 0x0000004003037812 */ /* 0x000fca00078ef804 */
[----:B------:R-:W-:Y:S01]  /*0610*/  IMAD R18, R0, 0x80, R3 ;  /* 0x0000008000127824 */ /* 0x000fe200078e0203 */
[----:B------:R-:W-:Y:S06]  /*0620*/  @!P0 BRA `(.L_x_0) ;  /* 0x0000002400648947 */ /* 0x000fec0003800000 */
[----:B------:R-:W-:Y:S01]  /*0630*/  IABS R29, R8 ;  /* 0x00000008001d7213 */ /* 0x000fe20000000000 */
[----:B------:R-:W-:Y:S01]  /*0640*/  ULDC UR4, c[0x0][0x234] ;  /* 0x00008d0000047ab9 */ /* 0x000fe20000000800 */
[----:B------:R-:W-:Y:S01]  /*0650*/  IABS R2, R9 ;  /* 0x0000000900027213 */ /* 0x000fe20000000000 */
[----:B------:R-:W-:Y:S01]  /*0660*/  ULDC.64 UR6, c[0x0][0x210] ;  /* 0x0000840000067ab9 */ /* 0x000fe20000000a00 */
[----:B------:R-:W0:Y:S01]  /*0670*/  I2F.RP R3, R29 ;  /* 0x0000001d00037306 */ /* 0x000e220000209400 */
[----:B------:R-:W-:Y:S01]  /*0680*/  IABS R12, R18 ;  /* 0x00000012000c7213 */ /* 0x000fe20000000000 */
[----:B------:R-:W1:Y:S01]  /*0690*/  LDC R71, c[0x0][0x23c] ;  /* 0x00008f00ff477b82 */ /* 0x000e620000000800 */
[----:B------:R-:W-:Y:S01]  /*06a0*/  LEA.HI R20, R23, R16, RZ, 0x1b ;  /* 0x0000001017147211 */ /* 0x000fe200078fd8ff */
[----:B------:R-:W-:Y:S01]  /*06b0*/  ULDC UR5, c[0x0][0x240] ;  /* 0x0000900000057ab9 */ /* 0x000fe20000000800 */
[----:B------:R-:W-:Y:S02]  /*06c0*/  ISETP.GE.AND P5, PT, R18, RZ, PT ;  /* 0x000000ff1200720c */ /* 0x000fe40003fa6270 */
[----:B------:R-:W-:-:S02]  /*06d0*/  CS2R R46, SRZ ;  /* 0x00000000002e7805 */ /* 0x000fc4000001ff00 */
[----:B------:R-:W-:Y:S01]  /*06e0*/  ISETP.NE.AND P6, PT, R8, RZ, PT ;  /* 0x000000ff0800720c */ /* 0x000fe20003fc5270 */
[----:B------:R-:W2:Y:S01]  /*06f0*/  I2F.RP R0, R2 ;  /* 0x0000000200007306 */ /* 0x000ea20000209400 */
[C---:B------:R-:W-:Y:S01]  /*0700*/  LOP3.LUT R56, R17.reuse, 0x1c, RZ, 0xfc, !PT ;  /* 0x0000001c11387812 */ /* 0x040fe200078efcff */
[----:B------:R-:W3:Y:S01]  /*0710*/  LDC R70, c[0x0][0x238] ;  /* 0x00008e00ff467b82 */ /* 0x000ee20000000800 */
[C---:B------:R-:W-:Y:S02]  /*0720*/  LOP3.LUT R57, R17.reuse, 0x1a, RZ, 0xfc, !PT ;  /* 0x0000001a11397812 */ /* 0x040fe400078efcff */
[----:B------:R-:W-:Y:S02]  /*0730*/  CS2R R48, SRZ ;  /* 0x0000000000307805 */ /* 0x000fe4000001ff00 */
[----:B------:R-:W-:Y:S02]  /*0740*/  LOP3.LUT R58, R17, 0x18, RZ, 0xfc, !PT ;  /* 0x00000018113a7812 */ /* 0x000fe400078efcff */
[----:B------:R-:W-:-:S02]  /*0750*/  CS2R R50, SRZ ;  /* 0x0000000000327805 */ /* 0x000fc4000001ff00 */
[C---:B------:R-:W-:Y:S01]  /*0760*/  LOP3.LUT R59, R17.reuse, 0x16, RZ, 0xfc, !PT ;  /* 0x00000016113b7812 */ /* 0x040fe200078efcff */
[----:B0-----:R-:W0:Y:S01]  /*0770*/  MUFU.RCP R3, R3 ;  /* 0x0000000300037308 */ /* 0x001e220000001000 */
[C---:B------:R-:W-:Y:S02]  /*0780*/  LOP3.LUT R60, R17.reuse, 0x14, RZ, 0xfc, !PT ;  /* 0x00000014113c7812 */ /* 0x040fe400078efcff */
[----:B------:R-:W-:Y:S02]  /*0790*/  CS2R R52, SRZ ;  /* 0x0000000000347805 */ /* 0x000fe4000001ff00 */
[C---:B------:R-:W-:Y:S02]  /*07a0*/  LOP3.LUT R61, R17.reuse, 0x12, RZ, 0xfc, !PT ;  /* 0x00000012113d7812 */ /* 0x040fe400078efcff */
[----:B------:R-:W-:Y:S02]  /*07b0*/  CS2R R54, SRZ ;  /* 0x0000000000367805 */ /* 0x000fe4000001ff00 */
[C---:B------:R-:W-:Y:S01]  /*07c0*/  LOP3.LUT R62, R17.reuse, 0x10, RZ, 0xfc, !PT ;  /* 0x00000010113e7812 */ /* 0x040fe200078efcff */
[----:B------:R-:W-:Y:S01]  /*07d0*/  UMOV UR8, 0x80 ;  /* 0x0000008000087882 */ /* 0x000fe20000000000 */
[C---:B------:R-:W-:Y:S01]  /*07e0*/  LOP3.LUT R63, R17.reuse, 0xc, RZ, 0xfc, !PT ;  /* 0x0000000c113f7812 */ /* 0x040fe200078efcff */
[----:B--2---:R-:W2:Y:S01]  /*07f0*/  MUFU.RCP R0, R0 ;  /* 0x0000000000007308 */ /* 0x004ea20000001000 */
[C---:B------:R-:W-:Y:S01]  /*0800*/  LOP3.LUT R64, R17.reuse, 0xa, RZ, 0xfc, !PT ;  /* 0x0000000a11407812 */ /* 0x040fe200078efcff */
[----:B------:R-:W-:Y:S01]  /*0810*/  UMOV UR9, 0x40000040 ;  /* 0x4000004000097882 */ /* 0x000fe20000000000 */
[C---:B------:R-:W-:Y:S01]  /*0820*/  LOP3.LUT R65, R17.reuse, 0x8, RZ, 0xfc, !PT ;  /* 0x0000000811417812 */ /* 0x040fe200078efcff */
[----:B------:R-:W-:Y:S01]  /*0830*/  UMOV UR10, 0xfffffffe ;  /* 0xfffffffe000a7882 */ /* 0x000fe20000000000 */
[C---:B------:R-:W-:Y:S01]  /*0840*/  LOP3.LUT R66, R17.reuse, 0x6, RZ, 0xfc, !PT ;  /* 0x0000000611427812 */ /* 0x040fe200078efcff */
[----:B------:R-:W-:Y:S01]  /*0850*/  UMOV UR11, 0x7fffffdf ;  /* 0x7fffffdf000b7882 */ /* 0x000fe20000000000 */
[----:B------:R-:W-:Y:S01]  /*0860*/  LOP3.LUT R67, R17, 0x4, RZ, 0xfc, !PT ;  /* 0x0000000411437812 */ /* 0x000fe200078efcff */
[----:B------:R-:W-:Y:S01]  /*0870*/  ULDC UR13, c[0x0][0x230] ;  /* 0x00008c00000d7ab9 */ /* 0x000fe20000000800 */
[----:B0-----:R-:W-:Y:S01]  /*0880*/  VIADD R6, R3, 0xffffffe ;  /* 0x0ffffffe03067836 */ /* 0x001fe20000000000 */
[----:B------:R-:W-:Y:S01]  /*0890*/  SHF.R.S32.HI R3, RZ, 0x1f, R90 ;  /* 0x0000001fff037819 */ /* 0x000fe2000001145a */
[----:B---3--:R-:W-:Y:S01]  /*08a0*/  IMAD R56, R56, R70, RZ ;  /* 0x0000004638387224 */ /* 0x008fe200078e02ff */
[----:B------:R-:W-:Y:S01]  /*08b0*/  LOP3.LUT R91, R17, 0x2, RZ, 0xfc, !PT ;  /* 0x00000002115b7812 */ /* 0x000fe200078efcff */
[----:B------:R0:W3:Y:S01]  /*08c0*/  F2I.FTZ.U32.TRUNC.NTZ R7, R6 ;  /* 0x0000000600077305 */ /* 0x0000e2000021f000 */
[----:B------:R-:W-:Y:S01]  /*08d0*/  LEA.HI R90, R3, R90, RZ, 0x5 ;  /* 0x0000005a035a7211 */ /* 0x000fe200078f28ff */
[----:B------:R-:W-:-:S02]  /*08e0*/  IMAD R57, R57, R70, RZ ;  /* 0x0000004639397224 */ /* 0x000fc400078e02ff */
[----:B--2---:R-:W-:Y:S01]  /*08f0*/  VIADD R4, R0, 0xffffffe ;  /* 0x0ffffffe00047836 */ /* 0x004fe20000000000 */
[----:B------:R-:W-:Y:S01]  /*0900*/  SHF.R.S32.HI R90, RZ, 0x5, R90 ;  /* 0x00000005ff5a7819 */ /* 0x000fe2000001145a */
[----:B------:R-:W-:Y:S02]  /*0910*/  VIADD R0, R20, 0x3c ;  /* 0x0000003c14007836 */ /* 0x000fe40000000000 */
[----:B------:R2:W4:Y:S01]  /*0920*/  F2I.FTZ.U32.TRUNC.NTZ R5, R4 ;  /* 0x0000000400057305 */ /* 0x000522000021f000 */
[----:B0-----:R-:W-:Y:S02]  /*0930*/  IMAD.MOV.U32 R6, RZ, RZ, RZ ;  /* 0x000000ffff067224 */ /* 0x001fe400078e00ff */
[----:B------:R-:W-:Y:S01]  /*0940*/  ISETP.GE.AND P1, PT, R0, RZ, PT ;  /* 0x000000ff0000720c */ /* 0x000fe20003f26270 */
[-C--:B------:R-:W-:Y:S02]  /*0950*/  IMAD R58, R58, R70.reuse, RZ ;  /* 0x000000463a3a7224 */ /* 0x080fe400078e02ff */
[----:B------:R-:W-:-:S02]  /*0960*/  IMAD R59, R59, R70, RZ ;  /* 0x000000463b3b7224 */ /* 0x000fc400078e02ff */
[--C-:B---3--:R-:W-:Y:S02]  /*0970*/  IMAD.MOV R10, RZ, RZ, -R7.reuse ;  /* 0x000000ffff0a7224 */ /* 0x108fe400078e0a07 */
[----:B--2---:R-:W-:Y:S02]  /*0980*/  IMAD.MOV.U32 R4, RZ, RZ, RZ ;  /* 0x000000ffff047224 */ /* 0x004fe400078e00ff */
[----:B------:R-:W-:Y:S02]  /*0990*/  IMAD R11, R10, R29, RZ ;  /* 0x0000001d0a0b7224 */ /* 0x000fe400078e02ff */
[----:B------:R-:W-:Y:S02]  /*09a0*/  IMAD R60, R60, R70, RZ ;  /* 0x000000463c3c7224 */ /* 0x000fe400078e02ff */
[----:B------:R-:W-:Y:S01]  /*09b0*/  IMAD.HI.U32 R7, R7, R11, R6 ;  /* 0x0000000b07077227 */ /* 0x000fe200078e0006 */
[----:B------:R-:W-:-:S03]  /*09c0*/  SHF.R.U32.HI R6, RZ, 0x5, R23 ;  /* 0x00000005ff067819 */ /* 0x000fc60000011617 */
[----:B----4-:R-:W-:Y:S01]  /*09d0*/  IMAD.MOV R11, RZ, RZ, -R5 ;  /* 0x000000ffff0b7224 */ /* 0x010fe200078e0a05 */
[----:B------:R-:W-:Y:S01]  /*09e0*/  SGXT.U32 R3, R6, 0x2 ;  /* 0x000000020603781a */ /* 0x000fe20000000000 */
[----:B------:R-:W-:Y:S01]  /*09f0*/  IMAD.HI.U32 R7, R7, R12, RZ ;  /* 0x0000000c07077227 */ /* 0x000fe200078e00ff */
[----:B------:R-:W-:Y:S02]  /*0a00*/  IABS R6, R0 ;  /* 0x0000000000067213 */ /* 0x000fe40000000000 */
[----:B------:R-:W-:Y:S01]  /*0a10*/  LOP3.LUT R0, R16, R3, RZ, 0xfc, !PT ;  /* 0x0000000310007212 */ /* 0x000fe200078efcff */
[----:B------:R-:W-:Y:S02]  /*0a20*/  IMAD.MOV R7, RZ, RZ, -R7 ;  /* 0x000000ffff077224 */ /* 0x000fe400078e0a07 */
[----:B------:R-:W-:Y:S01]  /*0a30*/  IMAD R11, R11, R2, RZ ;  /* 0x000000020b0b7224 */ /* 0x000fe200078e02ff */
[C---:B------:R-:W-:Y:S01]  /*0a40*/  LOP3.LUT R3, R0.reuse, 0x38, RZ, 0xfc, !PT ;  /* 0x0000003800037812 */ /* 0x040fe200078efcff */
[----:B------:R-:W-:Y:S01]  /*0a50*/  IMAD R12, R29, R7, R12 ;  /* 0x000000071d0c7224 */ /* 0x000fe200078e020c */
[C---:B------:R-:W-:Y:S01]  /*0a60*/  LOP3.LUT R22, R0.reuse, 0x2c, RZ, 0xfc, !PT ;  /* 0x0000002c00167812 */ /* 0x040fe200078efcff */
[----:B------:R-:W-:Y:S01]  /*0a70*/  IMAD.HI.U32 R4, R5, R11, R4 ;  /* 0x0000000b05047227 */ /* 0x000fe200078e0004 */
[----:B------:R-:W-:-:S02]  /*0a80*/  LOP3.LUT R5, R0, 0x34, RZ, 0xfc, !PT ;  /* 0x0000003400057812 */ /* 0x000fc400078efcff */
[----:B------:R-:W-:Y:S01]  /*0a90*/  ISETP.GT.U32.AND P0, PT, R29, R12, PT ;  /* 0x0000000c1d00720c */ /* 0x000fe20003f04070 */
[----:B------:R-:W-:Y:S01]  /*0aa0*/  IMAD.MOV.U32 R11, RZ, RZ, R6 ;  /* 0x000000ffff0b7224 */ /* 0x000fe200078e0006 */
[----:B------:R-:W-:Y:S01]  /*0ab0*/  IABS R13, R3 ;  /* 0x00000003000d7213 */ /* 0x000fe20000000000 */
[-C--:B------:R-:W-:Y:S01]  /*0ac0*/  IMAD R61, R61, R70.reuse, RZ ;  /* 0x000000463d3d7224 */ /* 0x080fe200078e02ff */
[----:B------:R-:W-:Y:S01]  /*0ad0*/  ISETP.GE.AND P4, PT, R5, RZ, PT ;  /* 0x000000ff0500720c */ /* 0x000fe20003f86270 */
[----:B------:R-:W-:Y:S01]  /*0ae0*/  IMAD R62, R62, R70, RZ ;  /* 0x000000463e3e7224 */ /* 0x000fe200078e02ff */
[----:B------:R-:W-:Y:S01]  /*0af0*/  IABS R15, R5 ;  /* 0x00000005000f7213 */ /* 0x000fe20000000000 */
[----:B------:R-:W-:Y:S01]  /*0b00*/  IMAD.HI.U32 R5, R4, R13, RZ ;  /* 0x0000000d04057227 */ /* 0x000fe200078e00ff */
[----:B------:R-:W-:Y:S02]  /*0b10*/  ISETP.GE.AND P3, PT, R3, RZ, PT ;  /* 0x000000ff0300720c */ /* 0x000fe40003f66270 */
[----:B------:R-:W-:Y:S01]  /*0b20*/  LOP3.LUT R6, R0, 0x30, RZ, 0xfc, !PT ;  /* 0x0000003000067812 */ /* 0x000fe200078efcff */
[----:B------:R-:W-:Y:S01]  /*0b30*/  IMAD.HI.U32 R3, R4, R11, RZ ;  /* 0x0000000b04037227 */ /* 0x000fe200078e00ff */
[----:B------:R-:W-:-:S02]  /*0b40*/  IABS R27, R22 ;  /* 0x00000016001b7213 */ /* 0x000fc40000000000 */
[----:B------:R-:W-:Y:S01]  /*0b50*/  IABS R25, R6 ;  /* 0x0000000600197213 */ /* 0x000fe20000000000 */
[----:B------:R-:W-:Y:S01]  /*0b60*/  @!P0 IMAD.IADD R12, R12, 0x1, -R29 ;  /* 0x000000010c0c8824 */ /* 0x000fe200078e0a1d */
[----:B------:R-:W-:Y:S01]  /*0b70*/  ISETP.GE.AND P2, PT, R6, RZ, PT ;  /* 0x000000ff0600720c */ /* 0x000fe20003f46270 */
[----:B------:R-:W-:Y:S01]  /*0b80*/  IMAD.MOV R5, RZ, RZ, -R5 ;  /* 0x000000ffff057224 */ /* 0x000fe200078e0a05 */
[----:B------:R-:W-:Y:S01]  /*0b90*/  LOP3.LUT R24, R0, 0x20, RZ, 0xfc, !PT ;  /* 0x0000002000187812 */ /* 0x000fe200078efcff */
[----:B------:R-:W-:Y:S01]  /*0ba0*/  IMAD.MOV R3, RZ, RZ, -R3 ;  /* 0x000000ffff037224 */ /* 0x000fe200078e0a03 */
[----:B------:R-:W-:Y:S01]  /*0bb0*/  ISETP.GT.U32.AND P0, PT, R29, R12, PT ;  /* 0x0000000c1d00720c */ /* 0x000fe20003f04070 */
[----:B------:R-:W-:Y:S01]  /*0bc0*/  IMAD R5, R2, R5, R13 ;  /* 0x0000000502057224 */ /* 0x000fe200078e020d */
[----:B------:R-:W-:Y:S01]  /*0bd0*/  LOP3.LUT R26, R0, 0x18, RZ, 0xfc, !PT ;  /* 0x00000018001a7812 */ /* 0x000fe200078efcff */
[----:B------:R-:W-:Y:S01]  /*0be0*/  IMAD R3, R2, R3, R11 ;  /* 0x0000000302037224 */ /* 0x000fe200078e020b */
[----:B------:R-:W-:Y:S01]  /*0bf0*/  LOP3.LUT R28, R0, 0x10, RZ, 0xfc, !PT ;  /* 0x00000010001c7812 */ /* 0x000fe200078efcff */
[----:B------:R-:W-:Y:S01]  /*0c00*/  IMAD.HI.U32 R7, R4, R25, RZ ;  /* 0x0000001904077227 */ /* 0x000fe200078e00ff */
[----:B------:R-:W-:-:S02]  /*0c10*/  IABS R31, R26 ;  /* 0x0000001a001f7213 */ /* 0x000fc40000000000 */
[----:B------:R-:W-:Y:S01]  /*0c20*/  LOP3.LUT R30, R0, 0xc, RZ, 0xfc, !PT ;  /* 0x0000000c001e7812 */ /* 0x000fe200078efcff */
[----:B------:R-:W-:Y:S01]  /*0c30*/  IMAD.HI.U32 R6, R4, R15, RZ ;  /* 0x0000000f04067227 */ /* 0x000fe200078e00ff */
[----:B------:R-:W-:Y:S02]  /*0c40*/  IABS R35, R28 ;  /* 0x0000001c00237213 */ /* 0x000fe40000000000 */
[----:B------:R-:W-:Y:S01]  /*0c50*/  IABS R37, R30 ;  /* 0x0000001e00257213 */ /* 0x000fe20000000000 */
[----:B------:R-:W-:Y:S01]  /*0c60*/  @!P0 IMAD.IADD R12, R12, 0x1, -R29 ;  /* 0x000000010c0c8824 */ /* 0x000fe200078e0a1d */
[----:B------:R-:W-:Y:S01]  /*0c70*/  LOP3.LUT R32, R0, 0x8, RZ, 0xfc, !PT ;  /* 0x0000000800207812 */ /* 0x000fe200078efcff */
[----:B------:R-:W-:Y:S01]  /*0c80*/  IMAD.MOV R14, RZ, RZ, -R7 ;  /* 0x000000ffff0e7224 */ /* 0x000fe200078e0a07 */
[----:B------:R-:W-:Y:S01]  /*0c90*/  IABS R43, R0 ;  /* 0x00000000002b7213 */ /* 0x000fe20000000000 */
[----:B------:R-:W-:Y:S01]  /*0ca0*/  @!P5 IMAD.MOV R12, RZ, RZ, -R12 ;  /* 0x000000ffff0cd224 */ /* 0x000fe200078e0a0c */
[----:B------:R-:W-:Y:S01]  /*0cb0*/  @!P6 LOP3.LUT R12, RZ, R8, RZ, 0x33, !PT ;  /* 0x00000008ff0ce212 */ /* 0x000fe200078e33ff */
[----:B------:R-:W-:Y:S01]  /*0cc0*/  IMAD.MOV R6, RZ, RZ, -R6 ;  /* 0x000000ffff067224 */ /* 0x000fe200078e0a06 */
[C---:B------:R-:W-:Y:S01]  /*0cd0*/  ISETP.GT.U32.AND P6, PT, R2.reuse, R5, PT ;  /* 0x000000050200720c */ /* 0x040fe20003fc4070 */
[C---:B------:R-:W-:Y:S01]  /*0ce0*/  IMAD R11, R2.reuse, R14, R25 ;  /* 0x0000000e020b7224 */ /* 0x040fe200078e0219 */
[C---:B------:R-:W-:Y:S01]  /*0cf0*/  ISETP.GT.U32.AND P5, PT, R2.reuse, R3, PT ;  /* 0x000000030200720c */ /* 0x040fe20003fa4070 */
[----:B------:R-:W-:Y:S01]  /*0d00*/  IMAD R7, R2, R6, R15 ;  /* 0x0000000602077224 */ /* 0x000fe200078e020f */
[----:B------:R-:W-:Y:S01]  /*0d10*/  LOP3.LUT R14, R0, 0x28, RZ, 0xfc, !PT ;  /* 0x00000028000e7812 */ /* 0x000fe200078efcff */
[----:B------:R-:W-:Y:S01]  /*0d20*/  IMAD.HI.U32 R10, R4, R27, RZ ;  /* 0x0000001b040a7227 */ /* 0x000fe200078e00ff */
[----:B------:R-:W-:-:S02]  /*0d30*/  IABS R39, R32 ;  /* 0x0000002000277213 */ /* 0x000fc40000000000 */
[----:B------:R-:W-:Y:S01]  /*0d40*/  IABS R15, R14 ;  /* 0x0000000e000f7213 */ /* 0x000fe20000000000 */
[----:B------:R-:W-:Y:S02]  /*0d50*/  IMAD.MOV R10, RZ, RZ, -R10 ;  /* 0x000000ffff0a7224 */ /* 0x000fe400078e0a0a */
[----:B------:R-:W-:Y:S01]  /*0d60*/  VIADD R6, R20, 0x1c ;  /* 0x0000001c14067836 */ /* 0x000fe20000000000 */
[----:B------:R-:W-:Y:S01]  /*0d70*/  LOP3.LUT R20, R0, 0x24, RZ, 0xfc, !PT ;  /* 0x0000002400147812 */ /* 0x000fe200078efcff */
[--C-:B------:R-:W-:Y:S02]  /*0d80*/  @!P6 IMAD.IADD R5, R5, 0x1, -R2.reuse ;  /* 0x000000010505e824 */ /* 0x100fe400078e0a02 */
[----:B------:R-:W-:Y:S01]  /*0d90*/  @!P5 IMAD.IADD R3, R3, 0x1, -R2 ;  /* 0x000000010303d824 */ /* 0x000fe200078e0a02 */
[----:B------:R-:W-:Y:S01]  /*0da0*/  ISETP.GE.AND P0, PT, R6, RZ, PT ;  /* 0x000000ff0600720c */ /* 0x000fe20003f06270 */
[C---:B------:R-:W-:Y:S01]  /*0db0*/  IMAD R13, R2.reuse, R10, R27 ;  /* 0x0000000a020d7224 */ /* 0x040fe200078e021b */
[----:B------:R-:W-:Y:S01]  /*0dc0*/  ISETP.GT.U32.AND P6, PT, R2, R5, PT ;  /* 0x000000050200720c */ /* 0x000fe20003fc4070 */
[----:B------:R-:W-:Y:S01]  /*0dd0*/  IMAD R12, R12, UR4, RZ ;  /* 0x000000040c0c7c24 */ /* 0x000fe2000f8e02ff */
[----:B------:R-:W-:Y:S01]  /*0de0*/  ISETP.GT.U32.AND P5, PT, R2, R3, PT ;  /* 0x000000030200720c */ /* 0x000fe20003fa4070 */
[----:B------:R-:W-:Y:S01]  /*0df0*/  USHF.R.U32.HI UR4, URZ, 0x4, UR12 ;  /* 0x000000043f047899 */ /* 0x000fe2000801160c */
[----:B------:R-:W-:Y:S01]  /*0e00*/  IABS R27, R24 ;  /* 0x00000018001b7213 */ /* 0x000fe20000000000 */
[----:B------:R-:W-:Y:S01]  /*0e10*/  IMAD R63, R63, R70, RZ ;  /* 0x000000463f3f7224 */ /* 0x000fe200078e02ff */
[----:B------:R-:W-:Y:S01]  /*0e20*/  IABS R29, R6 ;  /* 0x00000006001d7213 */ /* 0x000fe20000000000 */
[----:B------:R-:W-:Y:S01]  /*0e30*/  IMAD.HI.U32 R6, R4, R15, RZ ;  /* 0x0000000f04067227 */ /* 0x000fe200078e00ff */
[----:B------:R-:W-:Y:S01]  /*0e40*/  IABS R25, R20 ;  /* 0x0000001400197213 */ /* 0x000fe20000000000 */
[----:B------:R-:W-:-:S02]  /*0e50*/  USGXT.U32 UR4, UR4, 0xe ;  /* 0x0000000e0404789a */ /* 0x000fc40008000000 */
[----:B------:R-:W-:-:S04]  /*0e60*/  IMAD.HI.U32 R10, R4, R27, RZ ;  /* 0x0000001b040a7227 */ /* 0x000fc800078e00ff */
[--C-:B------:R-:W-:Y:S01]  /*0e70*/  @!P6 IMAD.IADD R5, R5, 0x1, -R2.reuse ;  /* 0x000000010505e824 */ /* 0x100fe200078e0a02 */
[C---:B------:R-:W-:Y:S01]  /*0e80*/  ISETP.GT.U32.AND P6, PT, R2.reuse, R11, PT ;  /* 0x0000000b0200720c */ /* 0x040fe20003fc4070 */
[----:B------:R-:W-:Y:S01]  /*0e90*/  @!P5 IMAD.IADD R3, R3, 0x1, -R2 ;  /* 0x000000010303d824 */ /* 0x000fe200078e0a02 */
[----:B------:R-:W-:Y:S01]  /*0ea0*/  ISETP.GT.U32.AND P5, PT, R2, R7, PT ;  /* 0x000000070200720c */ /* 0x000fe20003fa4070 */
[----:B------:R-:W-:Y:S02]  /*0eb0*/  IMAD.MOV R6, RZ, RZ, -R6 ;  /* 0x000000ffff067224 */ /* 0x000fe400078e0a06 */
[----:B------:R-:W-:Y:S02]  /*0ec0*/  IMAD.MOV R10, RZ, RZ, -R10 ;  /* 0x000000ffff0a7224 */ /* 0x000fe400078e0a0a */
[----:B------:R-:W-:-:S04]  /*0ed0*/  IMAD.HI.U32 R8, R4, R25, RZ ;  /* 0x0000001904087227 */ /* 0x000fc800078e00ff */
[----:B------:R-:W-:Y:S01]  /*0ee0*/  @!P1 IMAD.MOV R3, RZ, RZ, -R3 ;  /* 0x000000ffff039224 */ /* 0x000fe200078e0a03 */
[C---:B------:R-:W-:Y:S01]  /*0ef0*/  ISETP.GT.U32.AND P1, PT, R2.reuse, R13, PT ;  /* 0x0000000d0200720c */ /* 0x040fe20003f24070 */
[--C-:B------:R-:W-:Y:S02]  /*0f00*/  @!P6 IMAD.IADD R11, R11, 0x1, -R2.reuse ;  /* 0x000000010b0be824 */ /* 0x100fe400078e0a02 */
[----:B------:R-:W-:Y:S02]  /*0f10*/  @!P5 IMAD.IADD R7, R7, 0x1, -R2 ;  /* 0x000000010707d824 */ /* 0x000fe400078e0a02 */
[C---:B------:R-:W-:Y:S01]  /*0f20*/  IMAD R15, R2.reuse, R6, R15 ;  /* 0x00000006020f7224 */ /* 0x040fe200078e020f */
[C---:B------:R-:W-:Y:S01]  /*0f30*/  ISETP.GT.U32.AND P6, PT, R2.reuse, R11, PT ;  /* 0x0000000b0200720c */ /* 0x040fe20003fc4070 */
[C---:B------:R-:W-:Y:S01]  /*0f40*/  IMAD R27, R2.reuse, R10, R27 ;  /* 0x0000000a021b7224 */ /* 0x040fe200078e021b */
[----:B------:R-:W-:Y:S01]  /*0f50*/  ISETP.GT.U32.AND P5, PT, R2, R7, PT ;  /* 0x000000070200720c */ /* 0x000fe20003fa4070 */
[----:B------:R-:W-:Y:S01]  /*0f60*/  IMAD.HI.U32 R6, R4, R29, RZ ;  /* 0x0000001d04067227 */ /* 0x000fe200078e00ff */
[----:B------:R-:W-:-:S03]  /*0f70*/  LOP3.LUT R10, R0, 0x14, RZ, 0xfc, !PT ;  /* 0x00000014000a7812 */ /* 0x000fc600078efcff */
[----:B------:R-:W-:Y:S01]  /*0f80*/  IMAD.MOV R8, RZ, RZ, -R8 ;  /* 0x000000ffff087224 */ /* 0x000fe200078e0a08 */
[----:B------:R-:W-:Y:S01]  /*0f90*/  IABS R33, R10 ;  /* 0x0000000a00217213 */ /* 0x000fe20000000000 */
[----:B------:R-:W-:Y:S02]  /*0fa0*/  IMAD.MOV R6, RZ, RZ, -R6 ;  /* 0x000000ffff067224 */ /* 0x000fe400078e0a06 */
[----:B------:R-:W-:Y:S02]  /*0fb0*/  IMAD R25, R2, R8, R25 ;  /* 0x0000000802197224 */ /* 0x000fe400078e0219 */
[----:B------:R-:W-:-:S04]  /*0fc0*/  IMAD.HI.U32 R8, R4, R31, RZ ;  /* 0x0000001f04087227 */ /* 0x000fc800078e00ff */
[C---:B------:R-:W-:Y:S02]  /*0fd0*/  IMAD R29, R2.reuse, R6, R29 ;  /* 0x00000006021d7224 */ /* 0x040fe400078e021d */
[--C-:B------:R-:W-:Y:S01]  /*0fe0*/  @!P6 IMAD.IADD R11, R11, 0x1, -R2.reuse ;  /* 0x000000010b0be824 */ /* 0x100fe200078e0a02 */
[C---:B------:R-:W-:Y:S01]  /*0ff0*/  ISETP.GT.U32.AND P6, PT, R2.reuse, R27, PT ;  /* 0x0000001b0200720c */ /* 0x040fe20003fc4070 */
[----:B------:R-:W-:Y:S01]  /*1000*/  @!P3 IMAD.MOV R5, RZ, RZ, -R5 ;  /* 0x000000ffff05b224 */ /* 0x000fe200078e0a05 */
[C---:B------:R-:W-:Y:S01]  /*1010*/  ISETP.GT.U32.AND P3, PT, R2.reuse, R15, PT ;  /* 0x0000000f0200720c */ /* 0x040fe20003f64070 */
[----:B------:R-:W-:Y:S01]  /*1020*/  @!P5 IMAD.IADD R7, R7, 0x1, -R2 ;  /* 0x000000010707d824 */ /* 0x000fe200078e0a02 */
[----:B------:R-:W-:Y:S01]  /*1030*/  ISETP.GT.U32.AND P5, PT, R2, R25, PT ;  /* 0x000000190200720c */ /* 0x000fe20003fa4070 */
[----:B------:R-:W-:-:S04]  /*1040*/  IMAD.HI.U32 R6, R4, R33, RZ ;  /* 0x0000002104067227 */ /* 0x000fc800078e00ff */
[----:B------:R-:W-:Y:S02]  /*1050*/  IMAD.MOV R8, RZ, RZ, -R8 ;  /* 0x000000ffff087224 */ /* 0x000fe400078e0a08 */
[----:B------:R-:W-:Y:S01]  /*1060*/  @!P1 IMAD.IADD R13, R13, 0x1, -R2 ;  /* 0x000000010d0d9824 */ /* 0x000fe200078e0a02 */
[C---:B------:R-:W-:Y:S01]  /*1070*/  ISETP.GT.U32.AND P1, PT, R2.reuse, R29, PT ;  /* 0x0000001d0200720c */ /* 0x040fe20003f24070 */
[----:B------:R-:W-:Y:S02]  /*1080*/  IMAD.MOV R6, RZ, RZ, -R6 ;  /* 0x000000ffff067224 */ /* 0x000fe400078e0a06 */
[----:B------:R-:W-:Y:S02]  /*1090*/  IMAD R31, R2, R8, R31 ;  /* 0x00000008021f7224 */ /* 0x000fe400078e021f */
[----:B------:R-:W-:-:S04]  /*10a0*/  IMAD.HI.U32 R8, R4, R35, RZ ;  /* 0x0000002304087227 */ /* 0x000fc800078e00ff */
[----:B------:R-:W-:Y:S02]  /*10b0*/  IMAD R33, R2, R6, R33 ;  /* 0x0000000602217224 */ /* 0x000fe400078e0221 */
[----:B------:R-:W-:-:S04]  /*10c0*/  IMAD.HI.U32 R6, R4, R37, RZ ;  /* 0x0000002504067227 */ /* 0x000fc800078e00ff */
[----:B------:R-:W-:Y:S02]  /*10d0*/  IMAD.MOV R8, RZ, RZ, -R8 ;  /* 0x000000ffff087224 */ /* 0x000fe400078e0a08 */
[----:B------:R-:W-:Y:S02]  /*10e0*/  @!P6 IMAD.IADD R27, R27, 0x1, -R2 ;  /* 0x000000011b1be824 */ /* 0x000fe400078e0a02 */
[----:B------:R-:W-:Y:S02]  /*10f0*/  IMAD.MOV R6, RZ, RZ, -R6 ;  /* 0x000000ffff067224 */ /* 0x000fe400078e0a06 */
[--C-:B------:R-:W-:Y:S01]  /*1100*/  @!P3 IMAD.IADD R15, R15, 0x1, -R2.reuse ;  /* 0x000000010f0fb824 */ /* 0x100fe200078e0a02 */
[C---:B------:R-:W-:Y:S01]  /*1110*/  ISETP.GT.U32.AND P3, PT, R2.reuse, R31, PT ;  /* 0x0000001f0200720c */ /* 0x040fe20003f64070 */
[----:B------:R-:W-:Y:S02]  /*1120*/  @!P5 IMAD.IADD R25, R25, 0x1, -R2 ;  /* 0x000000011919d824 */ /* 0x000fe400078e0a02 */
[C---:B------:R-:W-:Y:S01]  /*1130*/  IMAD R35, R2.reuse, R8, R35 ;  /* 0x0000000802237224 */ /* 0x040fe200078e0223 */
[----:B------:R-:W-:Y:S01]  /*1140*/  ISETP.GT.U32.AND P5, PT, R2, R15, PT ;  /* 0x0000000f0200720c */ /* 0x000fe20003fa4070 */
[----:B------:R-:W-:Y:S01]  /*1150*/  IMAD.HI.U32 R8, R4, R39, RZ ;  /* 0x0000002704087227 */ /* 0x000fe200078e00ff */
[----:B------:R-:W-:-:S03]  /*1160*/  ISETP.GT.U32.AND P6, PT, R2, R25, PT ;  /* 0x000000190200720c */ /* 0x000fc60003fc4070 */
[----:B------:R-:W-:Y:S01]  /*1170*/  @!P1 IMAD.IADD R29, R29, 0x1, -R2 ;  /* 0x000000011d1d9824 */ /* 0x000fe200078e0a02 */
[C---:B------:R-:W-:Y:S01]  /*1180*/  ISETP.GT.U32.AND P1, PT, R2.reuse, R27, PT ;  /* 0x0000001b0200720c */ /* 0x040fe20003f24070 */
[C---:B------:R-:W-:Y:S02]  /*1190*/  IMAD R37, R2.reuse, R6, R37 ;  /* 0x0000000602257224 */ /* 0x040fe400078e0225 */
[----:B------:R-:W-:Y:S01]  /*11a0*/  @!P4 IMAD.MOV R7, RZ, RZ, -R7 ;  /* 0x000000ffff07c224 */ /* 0x000fe200078e0a07 */
[----:B------:R-:W-:Y:S01]  /*11b0*/  ISETP.GT.U32.AND P4, PT, R2, R13, PT ;  /* 0x0000000d0200720c */ /* 0x000fe20003f84070 */
[----:B------:R-:W-:-:S04]  /*11c0*/  IMAD.HI.U32 R6, R4, R43, RZ ;  /* 0x0000002b04067227 */ /* 0x000fc800078e00ff */
[----:B------:R-:W-:Y:S02]  /*11d0*/  IMAD.MOV R8, RZ, RZ, -R8 ;  /* 0x000000ffff087224 */ /* 0x000fe400078e0a08 */
[----:B------:R-:W-:Y:S02]  /*11e0*/  IMAD.MOV R6, RZ, RZ, -R6 ;  /* 0x000000ffff067224 */ /* 0x000fe400078e0a06 */
[----:B------:R-:W-:Y:S01]  /*11f0*/  IMAD R39, R2, R8, R39 ;  /* 0x0000000802277224 */ /* 0x000fe200078e0227 */
[----:B------:R-:W-:Y:S01]  /*1200*/  LOP3.LUT R8, R0, 0x4, RZ, 0xfc, !PT ;  /* 0x0000000400087812 */ /* 0x000fe200078efcff */
[C---:B------:R-:W-:Y:S01]  /*1210*/  IMAD R43, R2.reuse, R6, R43 ;  /* 0x00000006022b7224 */ /* 0x040fe200078e022b */
[----:B------:R-:W-:Y:S01]  /*1220*/  SHF.R.S32.HI R6, RZ, 0x6, R23 ;  /* 0x00000006ff067819 */ /* 0x000fe20000011417 */
[--C-:B------:R-:W-:Y:S01]  /*1230*/  @!P3 IMAD.IADD R31, R31, 0x1, -R2.reuse ;  /* 0x000000011f1fb824 */ /* 0x100fe200078e0a02 */
[----:B------:R-:W-:Y:S01]  /*1240*/  IABS R41, R8 ;  /* 0x0000000800297213 */ /* 0x000fe20000000000 */
[----:B------:R-:W-:Y:S01]  /*1250*/  @!P2 IMAD.MOV R11, RZ, RZ, -R11 ;  /* 0x000000ffff0ba224 */ /* 0x000fe200078e0a0b */
[C---:B------:R-:W-:Y:S01]  /*1260*/  ISETP.GT.U32.AND P2, PT, R2.reuse, R29, PT ;  /* 0x0000001d0200720c */ /* 0x040fe20003f44070 */
[--C-:B------:R-:W-:Y:S01]  /*1270*/  @!P1 IMAD.IADD R27, R27, 0x1, -R2.reuse ;  /* 0x000000011b1b9824 */ /* 0x100fe200078e0a02 */
[C---:B------:R-:W-:Y:S01]  /*1280*/  ISETP.GT.U32.AND P1, PT, R2.reuse, R43, PT ;  /* 0x0000002b0200720c */ /* 0x040fe20003f24070 */
[--C-:B------:R-:W-:Y:S01]  /*1290*/  @!P4 IMAD.IADD R13, R13, 0x1, -R2.reuse ;  /* 0x000000010d0dc824 */ /* 0x100fe200078e0a02 */
[C---:B------:R-:W-:Y:S01]  /*12a0*/  ISETP.GT.U32.AND P3, PT, R2.reuse, R31, PT ;  /* 0x0000001f0200720c */ /* 0x040fe20003f64070 */
[--C-:B------:R-:W-:Y:S01]  /*12b0*/  @!P5 IMAD.IADD R15, R15, 0x1, -R2.reuse ;  /* 0x000000010f0fd824 */ /* 0x100fe200078e0a02 */
[C---:B------:R-:W-:Y:S01]  /*12c0*/  ISETP.GT.U32.AND P4, PT, R2.reuse, R33, PT ;  /* 0x000000210200720c */ /* 0x040fe20003f84070 */
[----:B------:R-:W-:Y:S01]  /*12d0*/  @!P6 IMAD.IADD R25, R25, 0x1, -R2 ;  /* 0x000000011919e824 */ /* 0x000fe200078e0a02 */
[----:B------:R-:W-:Y:S01]  /*12e0*/  ISETP.GT.U32.AND P5, PT, R2, R35, PT ;  /* 0x000000230200720c */ /* 0x000fe20003fa4070 */
[----:B------:R-:W-:Y:S01]  /*12f0*/  IMAD.HI.U32 R4, R4, R41, RZ ;  /* 0x0000002904047227 */ /* 0x000fe200078e00ff */
[----:B------:R-:W-:-:S02]  /*1300*/  ISETP.GT.U32.AND P6, PT, R2, R37, PT ;  /* 0x000000250200720c */ /* 0x000fc40003fc4070 */
[----:B------:R-:W-:Y:S01]  /*1310*/  SGXT R6, R6, 0x1 ;  /* 0x000000010606781a */ /* 0x000fe20000000200 */
[----:B------:R-:W-:Y:S02]  /*1320*/  IMAD.MOV R4, RZ, RZ, -R4 ;  /* 0x000000ffff047224 */ /* 0x000fe400078e0a04 */
[--C-:B------:R-:W-:Y:S01]  /*1330*/  @!P2 IMAD.IADD R29, R29, 0x1, -R2.reuse ;  /* 0x000000011d1da824 */ /* 0x100fe200078e0a02 */
[C---:B------:R-:W-:Y:S01]  /*1340*/  ISETP.GT.U32.AND P2, PT, R2.reuse, R39, PT ;  /* 0x000000270200720c */ /* 0x040fe20003f44070 */
[----:B------:R-:W-:Y:S01]  /*1350*/  IMAD R41, R2, R4, R41 ;  /* 0x0000000402297224 */ /* 0x000fe200078e0229 */
[----:B------:R-:W-:Y:S01]  /*1360*/  LOP3.LUT R45, R6, 0x90, RZ, 0xc0, !PT ;  /* 0x00000090062d7812 */ /* 0x000fe200078ec0ff */
[--C-:B------:R-:W-:Y:S01]  /*1370*/  @!P1 IMAD.IADD R43, R43, 0x1, -R2.reuse ;  /* 0x000000012b2b9824 */ /* 0x100fe200078e0a02 */
[----:B------:R-:W-:Y:S01]  /*1380*/  ISETP.GE.AND P1, PT, R24, RZ, PT ;  /* 0x000000ff1800720c */ /* 0x000fe20003f26270 */
[--C-:B------:R-:W-:Y:S01]  /*1390*/  @!P3 IMAD.IADD R31, R31, 0x1, -R2.reuse ;  /* 0x000000011f1fb824 */ /* 0x100fe200078e0a02 */
[----:B------:R-:W-:Y:S01]  /*13a0*/  ISETP.GE.AND P3, PT, R22, RZ, PT ;  /* 0x000000ff1600720c */ /* 0x000fe20003f66270 */
[--C-:B------:R-:W-:Y:S01]  /*13b0*/  @!P4 IMAD.IADD R33, R33, 0x1, -R2.reuse ;  /* 0x000000012121c824 */ /* 0x100fe200078e0a02 */
[----:B------:R-:W-:Y:S01]  /*13c0*/  ISETP.GT.U32.AND P4, PT, R2, R41, PT ;  /* 0x000000290200720c */ /* 0x000fe20003f84070 */
[--C-:B------:R-:W-:Y:S01]  /*13d0*/  @!P5 IMAD.IADD R35, R35, 0x1, -R2.reuse ;  /* 0x000000012323d824 */ /* 0x100fe200078e0a02 */
[----:B------:R-:W-:Y:S01]  /*13e0*/  ISETP.GE.AND P5, PT, R14, RZ, PT ;  /* 0x000000ff0e00720c */ /* 0x000fe20003fa6270 */
[--C-:B------:R-:W-:Y:S01]  /*13f0*/  @!P6 IMAD.IADD R37, R37, 0x1, -R2.reuse ;  /* 0x000000012525e824 */ /* 0x100fe200078e0a02 */
[----:B------:R-:W-:Y:S01]  /*1400*/  ISETP.GE.AND P6, PT, R20, RZ, PT ;  /* 0x000000ff1400720c */ /* 0x000fe20003fc6270 */
[----:B------:R-:W-:Y:S01]  /*1410*/  @!P2 IMAD.IADD R39, R39, 0x1, -R2 ;  /* 0x000000012727a824 */ /* 0x000fe200078e0a02 */
[----:B------:R-:W-:Y:S01]  /*1420*/  ISETP.GE.AND P2, PT, R26, RZ, PT ;  /* 0x000000ff1a00720c */ /* 0x000fe20003f46270 */
[----:B------:R-:W-:-:S02]  /*1430*/  @!P0 IMAD.MOV R29, RZ, RZ, -R29 ;  /* 0x000000ffff1d8224 */ /* 0x000fc400078e0a1d */
[----:B------:R-:W-:Y:S01]  /*1440*/  @!P1 IMAD.MOV R27, RZ, RZ, -R27 ;  /* 0x000000ffff1b9224 */ /* 0x000fe200078e0a1b */
[C---:B------:R-:W-:Y:S01]  /*1450*/  ISETP.GT.U32.AND P1, PT, R2.reuse, R43, PT ;  /* 0x0000002b0200720c */ /* 0x040fe20003f24070 */
[----:B------:R-:W-:Y:S01]  /*1460*/  @!P3 IMAD.MOV R13, RZ, RZ, -R13 ;  /* 0x000000ffff0db224 */ /* 0x000fe200078e0a0d */
[C---:B------:R-:W-:Y:S01]  /*1470*/  ISETP.GT.U32.AND P3, PT, R2.reuse, R33, PT ;  /* 0x000000210200720c */ /* 0x040fe20003f64070 */
[--C-:B------:R-:W-:Y:S01]  /*1480*/  @!P4 IMAD.IADD R41, R41, 0x1, -R2.reuse ;  /* 0x000000012929c824 */ /* 0x100fe200078e0a02 */
[C---:B------:R-:W-:Y:S01]  /*1490*/  ISETP.GT.U32.AND P4, PT, R2.reuse, R35, PT ;  /* 0x000000230200720c */ /* 0x040fe20003f84070 */
[----:B------:R-:W-:Y:S01]  /*14a0*/  @!P5 IMAD.MOV R15, RZ, RZ, -R15 ;  /* 0x000000ffff0fd224 */ /* 0x000fe200078e0a0f */
[C---:B------:R-:W-:Y:S01]  /*14b0*/  ISETP.GT.U32.AND P5, PT, R2.reuse, R37, PT ;  /* 0x000000250200720c */ /* 0x040fe20003fa4070 */
[----:B------:R-:W-:Y:S01]  /*14c0*/  @!P6 IMAD.MOV R25, RZ, RZ, -R25 ;  /* 0x000000ffff19e224 */ /* 0x000fe200078e0a19 */
[C---:B------:R-:W-:Y:S01]  /*14d0*/  ISETP.GT.U32.AND P6, PT, R2.reuse, R39, PT ;  /* 0x000000270200720c */ /* 0x040fe20003fc4070 */
[----:B------:R-:W-:Y:S01]  /*14e0*/  @!P2 IMAD.MOV R31, RZ, RZ, -R31 ;  /* 0x000000ffff1fa224 */ /* 0x000fe200078e0a1f */
[----:B------:R-:W-:Y:S01]  /*14f0*/  ISETP.GT.U32.AND P0, PT, R2, R41, PT ;  /* 0x000000290200720c */ /* 0x000fe20003f04070 */
[----:B------:R-:W-:Y:S01]  /*1500*/  IMAD.SHL.U32 R4, R23, 0x2, RZ ;  /* 0x0000000217047824 */ /* 0x000fe200078e00ff */
[----:B------:R-:W-:Y:S01]  /*1510*/  ISETP.GE.AND P2, PT, R0, RZ, PT ;  /* 0x000000ff0000720c */ /* 0x000fe20003f46270 */
[--C-:B------:R-:W-:Y:S01]  /*1520*/  @!P1 IMAD.IADD R43, R43, 0x1, -R2.reuse ;  /* 0x000000012b2b9824 */ /* 0x100fe200078e0a02 */
        /* <DEDUP_REMOVED lines=9> */
[----:B------:R-:W-:Y:S01]  /*15c0*/  @!P0 IMAD.IADD R41, R41, 0x1, -R2 ;  /* 0x0000000129298824 */ /* 0x000fe200078e0a02 */
[----:B------:R-:W-:Y:S01]  /*15d0*/  ISETP.NE.AND P0, PT, R9, RZ, PT ;  /* 0x000000ff0900720c */ /* 0x000fe20003f05270 */
[----:B------:R-:W-:Y:S01]  /*15e0*/  @!P2 IMAD.MOV R43, RZ, RZ, -R43 ;  /* 0x000000ffff2ba224 */ /* 0x000fe200078e0a2b */
[----:B------:R-:W-:Y:S01]  /*15f0*/  LOP3.LUT R2, RZ, R9, RZ, 0x33, !PT ;  /* 0x00000009ff027212 */ /* 0x000fe200078e33ff */
[----:B------:R-:W-:Y:S01]  /*1600*/  @!P1 IMAD.MOV R39, RZ, RZ, -R39 ;  /* 0x000000ffff279224 */ /* 0x000fe200078e0a27 */
[----:B------:R-:W-:Y:S01]  /*1610*/  LEA R68, P1, R12, UR6, 0x1 ;  /* 0x000000060c447c11 */ /* 0x000fe2000f8208ff */
[----:B------:R-:W-:Y:S01]  /*1620*/  @!P3 IMAD.MOV R33, RZ, RZ, -R33 ;  /* 0x000000ffff21b224 */ /* 0x000fe200078e0a21 */
[C---:B------:R-:W-:Y:S01]  /*1630*/  SEL R3, R2.reuse, R3, !P0 ;  /* 0x0000000302037207 */ /* 0x040fe20004000000 */
[----:B------:R-:W-:Y:S01]  /*1640*/  @!P4 IMAD.MOV R35, RZ, RZ, -R35 ;  /* 0x000000ffff23c224 */ /* 0x000fe200078e0a23 */
[C---:B------:R-:W-:Y:S01]  /*1650*/  SEL R5, R2.reuse, R5, !P0 ;  /* 0x0000000502057207 */ /* 0x040fe20004000000 */
[----:B------:R-:W-:Y:S01]  /*1660*/  @!P5 IMAD.MOV R37, RZ, RZ, -R37 ;  /* 0x000000ffff25d224 */ /* 0x000fe200078e0a25 */
[C---:B------:R-:W-:Y:S01]  /*1670*/  SEL R7, R2.reuse, R7, !P0 ;  /* 0x0000000702077207 */ /* 0x040fe20004000000 */
[----:B------:R-:W-:Y:S01]  /*1680*/  @!P6 IMAD.MOV R41, RZ, RZ, -R41 ;  /* 0x000000ffff29e224 */ /* 0x000fe200078e0a29 */
[C---:B------:R-:W-:Y:S01]  /*1690*/  SEL R11, R2.reuse, R11, !P0 ;  /* 0x0000000b020b7207 */ /* 0x040fe20004000000 */
[----:B------:R-:W-:Y:S01]  /*16a0*/  IMAD R3, R3, UR5, RZ ;  /* 0x0000000503037c24 */ /* 0x000fe2000f8e02ff */
        /* <DEDUP_REMOVED lines=8> */
[----:B------:R-:W-:Y:S01]  /*1730*/  SEL R29, R2, R29, !P0 ;  /* 0x0000001d021d7207 */ /* 0x000fe20004000000 */
[----:B------:R-:W-:Y:S01]  /*1740*/  IMAD R22, R15, UR5, RZ ;  /* 0x000000050f167c24 */ /* 0x000fe2000f8e02ff */
[----:B------:R-:W-:Y:S01]  /*1750*/  LEA.HI.X.SX32 R69, R12, UR7, 0x1, P1 ;  /* 0x000000070c457c11 */ /* 0x000fe200088f0eff */
[----:B------:R-:W-:Y:S01]  /*1760*/  ULDC.64 UR6, c[0x0][0x218] ;  /* 0x0000860000067ab9 */ /* 0x000fe20000000a00 */
        /* <DEDUP_REMOVED lines=14> */
[----:B------:R-:W-:Y:S01]  /*1850*/  LEA R14, P2, R3, UR6, 0x1 ;  /* 0x00000006030e7c11 */ /* 0x000fe2000f8408ff */
[----:B------:R-:W-:Y:S01]  /*1860*/  IMAD R39, R39, UR5, RZ ;  /* 0x0000000527277c24 */ /* 0x000fe2000f8e02ff */
[----:B------:R-:W-:Y:S01]  /*1870*/  LEA R12, P1, R5, UR6, 0x1 ;  /* 0x00000006050c7c11 */ /* 0x000fe2000f8208ff */
[----:B------:R-:W-:Y:S01]  /*1880*/  IMAD R41, R41, UR5, RZ ;  /* 0x0000000529297c24 */ /* 0x000fe2000f8e02ff */
[----:B------:R-:W-:Y:S01]  /*1890*/  LOP3.LUT R0, R45, 0x7e, R4, 0x78, !PT ;  /* 0x0000007e2d007812 */ /* 0x000fe200078e7804 */
[----:B------:R-:W-:Y:S01]  /*18a0*/  IMAD R100, R2, UR5, RZ ;  /* 0x0000000502647c24 */ /* 0x000fe2000f8e02ff */
[----:B------:R-:W-:Y:S01]  /*18b0*/  LEA R10, P0, R7, UR6, 0x1 ;  /* 0x00000006070a7c11 */ /* 0x000fe2000f8008ff */
[----:B------:R-:W-:Y:S01]  /*18c0*/  UIADD3 UR5, UR12, 0x1000, URZ ;  /* 0x000010000c057890 */ /* 0x000fe2000fffe03f */
[----:B------:R-:W-:-:S02]  /*18d0*/  LEA.HI.X.SX32 R15, R3, UR7, 0x1, P2 ;  /* 0x00000007030f7c11 */ /* 0x000fc400090f0eff */
[----:B------:R-:W-:Y:S02]  /*18e0*/  CS2R R42, SRZ ;  /* 0x00000000002a7805 */ /* 0x000fe4000001ff00 */
[----:B------:R-:W-:Y:S01]  /*18f0*/  LEA R8, P4, R9, UR6, 0x1 ;  /* 0x0000000609087c11 */ /* 0x000fe2000f8808ff */
[----:B------:R-:W-:Y:S01]  /*1900*/  USHF.R.U32.HI UR5, URZ, 0x4, UR5 ;  /* 0x000000043f057899 */ /* 0x000fe20008011605 */
[----:B------:R-:W-:Y:S02]  /*1910*/  LEA R6, P6, R20, UR6, 0x1 ;  /* 0x0000000614067c11 */ /* 0x000fe4000f8c08ff */
[----:B------:R-:W-:Y:S02]  /*1920*/  CS2R R44, SRZ ;  /* 0x00000000002c7805 */ /* 0x000fe4000001ff00 */
[----:B------:R-:W-:Y:S01]  /*1930*/  LEA R4, P5, R22, UR6, 0x1 ;  /* 0x0000000616047c11 */ /* 0x000fe2000f8a08ff */
[-C--:B------:R-:W-:Y:S01]  /*1940*/  IMAD R64, R64, R70.reuse, RZ ;  /* 0x0000004640407224 */ /* 0x080fe200078e02ff */
[----:B------:R-:W-:Y:S01]  /*1950*/  LEA R2, P3, R25, UR6, 0x1 ;  /* 0x0000000619027c11 */ /* 0x000fe2000f8608ff */
[-C--:B------:R-:W-:Y:S01]  /*1960*/  IMAD R65, R65, R70.reuse, RZ ;  /* 0x0000004641417224 */ /* 0x080fe200078e02ff */
[----:B------:R-:W-:Y:S01]  /*1970*/  LEA R88, P2, R27, UR6, 0x1 ;  /* 0x000000061b587c11 */ /* 0x000fe2000f8408ff */
[-C--:B------:R-:W-:Y:S01]  /*1980*/  IMAD R66, R66, R70.reuse, RZ ;  /* 0x0000004642427224 */ /* 0x080fe200078e02ff */
[----:B------:R-:W-:Y:S01]  /*1990*/  LEA.HI.X.SX32 R13, R5, UR7, 0x1, P1 ;  /* 0x00000007050d7c11 */ /* 0x000fe200088f0eff */
[-C--:B------:R-:W-:Y:S01]  /*19a0*/  IMAD R67, R67, R70.reuse, RZ ;  /* 0x0000004643437224 */ /* 0x080fe200078e02ff */
[----:B------:R-:W-:Y:S01]  /*19b0*/  LEA R86, P1, R29, UR6, 0x1 ;  /* 0x000000061d567c11 */ /* 0x000fe2000f8208ff */
[-C--:B------:R-:W-:Y:S01]  /*19c0*/  IMAD R91, R91, R70.reuse, RZ ;  /* 0x000000465b5b7224 */ /* 0x080fe200078e02ff */
[----:B------:R-:W-:Y:S01]  /*19d0*/  LEA.HI.X.SX32 R11, R7, UR7, 0x1, P0 ;  /* 0x00000007070b7c11 */ /* 0x000fe200080f0eff */
[----:B------:R-:W-:Y:S01]  /*19e0*/  IMAD.SHL.U32 R93, R70, 0x20, RZ ;  /* 0x00000020465d7824 */ /* 0x000fe200078e00ff */
[----:B------:R-:W-:Y:S01]  /*19f0*/  LEA.HI.X.SX32 R9, R9, UR7, 0x1, P4 ;  /* 0x0000000709097c11 */ /* 0x000fe2000a0f0eff */
[-C--:B------:R-:W-:Y:S01]  /*1a00*/  IMAD R95, R19, R70.reuse, RZ ;  /* 0x00000046135f7224 */ /* 0x080fe200078e02ff */
[----:B------:R-:W-:Y:S01]  /*1a10*/  LEA.HI.X.SX32 R7, R20, UR7, 0x1, P6 ;  /* 0x0000000714077c11 */ /* 0x000fe2000b0f0eff */
[----:B------:R-:W-:Y:S01]  /*1a20*/  IMAD R97, R21, R70, RZ ;  /* 0x0000004615617224 */ /* 0x000fe200078e02ff */
[----:B------:R-:W-:Y:S01]  /*1a30*/  LEA.HI.X.SX32 R5, R22, UR7, 0x1, P5 ;  /* 0x0000000716057c11 */ /* 0x000fe2000a8f0eff */
[----:B-1----:R-:W-:Y:S01]  /*1a40*/  IMAD.SHL.U32 R22, R71, 0x20, RZ ;  /* 0x0000002047167824 */ /* 0x002fe200078e00ff */
[----:B------:R-:W-:-:S02]  /*1a50*/  LEA.HI.X.SX32 R3, R25, UR7, 0x1, P3 ;  /* 0x0000000719037c11 */ /* 0x000fc400098f0eff */
[----:B------:R-:W-:Y:S02]  /*1a60*/  CS2R R24, SRZ ;  /* 0x0000000000187805 */ /* 0x000fe4000001ff00 */
[----:B------:R-:W-:Y:S02]  /*1a70*/  LEA.HI.X.SX32 R89, R27, UR7, 0x1, P2 ;  /* 0x000000071b597c11 */ /* 0x000fe400090f0eff */
[----:B------:R-:W-:Y:S02]  /*1a80*/  CS2R R26, SRZ ;  /* 0x00000000001a7805 */ /* 0x000fe4000001ff00 */
[----:B------:R-:W-:Y:S01]  /*1a90*/  LEA R84, P0, R31, UR6, 0x1 ;  /* 0x000000061f547c11 */ /* 0x000fe2000f8008ff */
[----:B------:R-:W-:Y:S01]  /*1aa0*/  IMAD R99, R17, R70, RZ ;  /* 0x0000004611637224 */ /* 0x000fe200078e02ff */
[----:B------:R-:W-:Y:S02]  /*1ab0*/  LEA R82, P4, R33, UR6, 0x1 ;  /* 0x0000000621527c11 */ /* 0x000fe4000f8808ff */
[----:B------:R-:W-:-:S02]  /*1ac0*/  LEA R80, P6, R35, UR6, 0x1 ;  /* 0x0000000623507c11 */ /* 0x000fc4000f8c08ff */
[----:B------:R-:W-:Y:S02]  /*1ad0*/  LEA R78, P5, R37, UR6, 0x1 ;  /* 0x00000006254e7c11 */ /* 0x000fe4000f8a08ff */
[----:B------:R-:W-:Y:S02]  /*1ae0*/  LEA R76, P3, R39, UR6, 0x1 ;  /* 0x00000006274c7c11 */ /* 0x000fe4000f8608ff */
[----:B------:R-:W-:Y:S02]  /*1af0*/  LEA R102, P2, R41, UR6, 0x1 ;  /* 0x0000000629667c11 */ /* 0x000fe4000f8408ff */
[----:B------:R-:W-:Y:S02]  /*1b00*/  LEA.HI.X.SX32 R87, R29, UR7, 0x1, P1 ;  /* 0x000000071d577c11 */ /* 0x000fe400088f0eff */
[----:B------:R-:W-:Y:S02]  /*1b10*/  CS2R R28, SRZ ;  /* 0x00000000001c7805 */ /* 0x000fe4000001ff00 */
[----:B------:R-:W-:-:S02]  /*1b20*/  LOP3.LUT R20, R23, 0x1f, RZ, 0xc0, !PT ;  /* 0x0000001f17147812 */ /* 0x000fc400078ec0ff */
[----:B------:R-:W-:Y:S01]  /*1b30*/  LEA R106, P1, R100, UR6, 0x1 ;  /* 0x00000006646a7c11 */ /* 0x000fe2000f8208ff */
[----:B------:R-:W-:Y:S01]  /*1b40*/  USGXT.U32 UR6, UR5, 0xe ;  /* 0x0000000e0506789a */ /* 0x000fe20008000000 */
[----:B------:R-:W-:Y:S02]  /*1b50*/  LEA.HI.X.SX32 R85, R31, UR7, 0x1, P0 ;  /* 0x000000071f557c11 */ /* 0x000fe400080f0eff */
[----:B------:R-:W-:Y:S02]  /*1b60*/  CS2R R30, SRZ ;  /* 0x00000000001e7805 */ /* 0x000fe4000001ff00 */
[----:B------:R-:W-:Y:S02]  /*1b70*/  LEA.HI.X.SX32 R83, R33, UR7, 0x1, P4 ;  /* 0x0000000721537c11 */ /* 0x000fe4000a0f0eff */
[----:B------:R-:W-:Y:S02]  /*1b80*/  CS2R R32, SRZ ;  /* 0x0000000000207805 */ /* 0x000fe4000001ff00 */
[----:B------:R-:W-:-:S02]  /*1b90*/  LEA.HI.X.SX32 R81, R35, UR7, 0x1, P6 ;  /* 0x0000000723517c11 */ /* 0x000fc4000b0f0eff */
[----:B------:R-:W-:Y:S02]  /*1ba0*/  CS2R R34, SRZ ;  /* 0x0000000000227805 */ /* 0x000fe4000001ff00 */
[----:B------:R-:W-:Y:S02]  /*1bb0*/  LEA.HI.X.SX32 R79, R37, UR7, 0x1, P5 ;  /* 0x00000007254f7c11 */ /* 0x000fe4000a8f0eff */
[----:B------:R-:W-:Y:S02]  /*1bc0*/  CS2R R36, SRZ ;  /* 0x0000000000247805 */ /* 0x000fe4000001ff00 */
[----:B------:R-:W-:Y:S02]  /*1bd0*/  LEA.HI.X.SX32 R77, R39, UR7, 0x1, P3 ;  /* 0x00000007274d7c11 */ /* 0x000fe400098f0eff */
[----:B------:R-:W-:Y:S02]  /*1be0*/  CS2R R38, SRZ ;  /* 0x0000000000267805 */ /* 0x000fe4000001ff00 */
[----:B------:R-:W-:-:S02]  /*1bf0*/  LEA.HI.X.SX32 R104, R41, UR7, 0x1, P2 ;  /* 0x0000000729687c11 */ /* 0x000fc400090f0eff */
[----:B------:R-:W-:Y:S02]  /*1c00*/  CS2R R40, SRZ ;  /* 0x0000000000287805 */ /* 0x000fe4000001ff00 */
[----:B------:R-:W-:Y:S01]  /*1c10*/  LEA.HI.X.SX32 R100, R100, UR7, 0x1, P1 ;  /* 0x0000000764647c11 */ /* 0x000fe200088f0eff */
[----:B------:R-:W-:Y:S01]  /*1c20*/  IMAD R20, R20, R71, RZ ;  /* 0x0000004714147224 */ /* 0x000fe200078e02ff */
[C---:B------:R-:W-:Y:S01]  /*1c30*/  LOP3.LUT R92, R0.reuse, 0x20, RZ, 0x3c, !PT ;  /* 0x00000020005c7812 */ /* 0x040fe200078e3cff */
[----:B------:R-:W-:Y:S01]  /*1c40*/  UMOV UR5, URZ ;  /* 0x0000003f00057c82 */ /* 0x000fe20008000000 */
[C---:B------:R-:W-:Y:S01]  /*1c50*/  LOP3.LUT R94, R0.reuse, 0x40, RZ, 0x3c, !PT ;  /* 0x00000040005e7812 */ /* 0x040fe200078e3cff */
[----:B------:R-:W-:Y:S01]  /*1c60*/  UMOV UR7, URZ ;  /* 0x0000003f00077c82 */ /* 0x000fe20008000000 */
[----:B------:R-:W-:Y:S01]  /*1c70*/  LOP3.LUT R96, R0, 0x60, RZ, 0x3c, !PT ;  /* 0x0000006000607812 */ /* 0x000fe200078e3cff */
[----:B------:R-:W-:Y:S02]  /*1c80*/  UIADD3.64 UR8, UR4, UR8, URZ ;  /* 0x0000000804087297 */ /* 0x000fe4000fffe03f */
[----:B------:R-:W-:-:S12]  /*1c90*/  UIADD3.64 UR10, UR6, -UR10, URZ ;  /* 0x8000000a060a7297 */ /* 0x000fd8000fffe03f */
.L_x_1:
[----:B------:R-:W-:Y:S01]  /*1ca0*/  ISETP.GE.AND P0, PT, R17, UR13, PT ;  /* 0x0000000d11007c0c */ /* 0x000fe2000bf06270 */
[----:B------:R-:W-:Y:S01]  /*1cb0*/  IMAD.WIDE R74, R99, 0x2, R68 ;  /* 0x00000002634a7825 */ /* 0x000fe200078e0244 */
[C---:B------:R-:W-:Y:S02]  /*1cc0*/  LOP3.LUT R70, R17.reuse, 0x8, RZ, 0xfc, !PT ;  /* 0x0000000811467812 */ /* 0x040fe400078efcff */
[----:B------:R-:W-:Y:S02]  /*1cd0*/  PRMT R116, RZ, 0x7610, R116 ;  /* 0x00007610ff747816 */ /* 0x000fe40000000074 */
[----:B------:R-:W-:Y:S02]  /*1ce0*/  ISETP.GE.AND P1, PT, R70, UR13, PT ;  /* 0x0000000d46007c0c */ /* 0x000fe4000bf26270 */
[----:B------:R-:W-:-:S05]  /*1cf0*/  LOP3.LUT R70, R17, 0x10, RZ, 0xfc, !PT ;  /* 0x0000001011467812 */ /* 0x000fca00078efcff */
[----:B------:R0:W2:Y:S01]  /*1d00*/  @!P0 LDG.E.U16 R116, desc[UR14][R74.64] ;  /* 0x0000000e4a748981 */ /* 0x0000a2000c1e1500 */
[----:B------:R-:W-:Y:S01]  /*1d10*/  PRMT R114, RZ, 0x7610, R114 ;  /* 0x00007610ff727816 */ /* 0x000fe20000000072 */
[----:B------:R-:W-:Y:S01]  /*1d20*/  IMAD.WIDE R72, R65, 0x2, R68 ;  /* 0x0000000241487825 */ /* 0x000fe200078e0244 */
[----:B------:R-:W-:-:S04]  /*1d30*/  ISETP.GE.AND P0, PT, R70, UR13, PT ;  /* 0x0000000d46007c0c */ /* 0x000fc8000bf06270 */
[----:B------:R1:W3:Y:S01]  /*1d40*/  @!P1 LDG.E.U16 R114, desc[UR14][R72.64] ;  /* 0x0000000e48729981 */ /* 0x0002e2000c1e1500 */
[----:B------:R-:W-:Y:S01]  /*1d50*/  LOP3.LUT R98, R17, 0x18, RZ, 0xfc, !PT ;  /* 0x0000001811627812 */ /* 0x000fe200078efcff */
[----:B------:R-:W-:Y:S01]  /*1d60*/  IMAD.WIDE R70, R62, 0x2, R68 ;  /* 0x000000023e467825 */ /* 0x000fe200078e0244 */
[----:B------:R-:W-:Y:S02]  /*1d70*/  PRMT R101, RZ, 0x7610, R101 ;  /* 0x00007610ff657816 */ /* 0x000fe40000000065 */
[----:B------:R-:W-:-:S04]  /*1d80*/  ISETP.GE.AND P1, PT, R98, UR13, PT ;  /* 0x0000000d62007c0c */ /* 0x000fc8000bf26270 */
[----:B------:R4:W5:Y:S01]  /*1d90*/  @!P0 LDG.E.U16 R101, desc[UR14][R70.64] ;  /* 0x0000000e46658981 */ /* 0x000962000c1e1500 */
[----:B------:R-:W-:Y:S01]  /*1da0*/  LOP3.LUT R98, R17, 0x2, RZ, 0xfc, !PT ;  /* 0x0000000211627812 */ /* 0x000fe200078efcff */
[----:B0-----:R-:W-:Y:S01]  /*1db0*/  IMAD.WIDE R74, R58, 0x2, R68 ;  /* 0x000000023a4a7825 */ /* 0x001fe200078e0244 */
[----:B------:R-:W-:Y:S02]  /*1dc0*/  PRMT R103, RZ, 0x7610, R103 ;  /* 0x00007610ff677816 */ /* 0x000fe40000000067 */
[----:B------:R-:W-:-:S04]  /*1dd0*/  ISETP.GE.AND P0, PT, R98, UR13, PT ;  /* 0x0000000d62007c0c */ /* 0x000fc8000bf06270 */
[----:B------:R0:W5:Y:S01]  /*1de0*/  @!P1 LDG.E.U16 R103, desc[UR14][R74.64] ;  /* 0x0000000e4a679981 */ /* 0x000162000c1e1500 */
[----:B------:R-:W-:Y:S01]  /*1df0*/  LOP3.LUT R98, R17, 0xa, RZ, 0xfc, !PT ;  /* 0x0000000a11627812 */ /* 0x000fe200078efcff */
[----:B-1----:R-:W-:Y:S01]  /*1e00*/  IMAD.WIDE R72, R91, 0x2, R68 ;  /* 0x000000025b487825 */ /* 0x002fe200078e0244 */
[----:B------:R-:W-:Y:S02]  /*1e10*/  PRMT R105, RZ, 0x7610, R105 ;  /* 0x00007610ff697816 */ /* 0x000fe40000000069 */
[----:B------:R-:W-:-:S04]  /*1e20*/  ISETP.GE.AND P1, PT, R98, UR13, PT ;  /* 0x0000000d62007c0c */ /* 0x000fc8000bf26270 */
[----:B------:R1:W5:Y:S01]  /*1e30*/  @!P0 LDG.E.U16 R105, desc[UR14][R72.64] ;  /* 0x0000000e48698981 */ /* 0x000362000c1e1500 */
[----:B------:R-:W-:Y:S01]  /*1e40*/  LOP3.LUT R98, R17, 0x12, RZ, 0xfc, !PT ;  /* 0x0000001211627812 */ /* 0x000fe200078efcff */
[----:B----4-:R-:W-:Y:S01]  /*1e50*/  IMAD.WIDE R70, R64, 0x2, R68 ;  /* 0x0000000240467825 */ /* 0x010fe200078e0244 */
[----:B------:R-:W-:Y:S02]  /*1e60*/  PRMT R107, RZ, 0x7610, R107 ;  /* 0x00007610ff6b7816 */ /* 0x000fe4000000006b */
[----:B------:R-:W-:-:S04]  /*1e70*/  ISETP.GE.AND P0, PT, R98, UR13, PT ;  /* 0x0000000d62007c0c */ /* 0x000fc8000bf06270 */
[----:B------:R4:W5:Y:S01]  /*1e80*/  @!P1 LDG.E.U16 R107, desc[UR14][R70.64] ;  /* 0x0000000e466b9981 */ /* 0x000962000c1e1500 */
[----:B------:R-:W-:Y:S01]  /*1e90*/  PRMT R109, RZ, 0x7610, R109 ;  /* 0x00007610ff6d7816 */ /* 0x000fe2000000006d */
[----:B0-----:R-:W-:Y:S01]  /*1ea0*/  IMAD.WIDE R74, R61, 0x2, R68 ;  /* 0x000000023d4a7825 */ /* 0x001fe200078e0244 */
[----:B------:R-:W-:-:S04]  /*1eb0*/  LOP3.LUT R98, R17, 0x1a, RZ, 0xfc, !PT ;  /* 0x0000001a11627812 */ /* 0x000fc800078efcff */
[----:B------:R-:W-:Y:S02]  /*1ec0*/  ISETP.GE.AND P1, PT, R98, UR13, PT ;  /* 0x0000000d62007c0c */ /* 0x000fe4000bf26270 */
[----:B------:R0:W5:Y:S01]  /*1ed0*/  @!P0 LDG.E.U16 R109, desc[UR14][R74.64] ;  /* 0x0000000e4a6d8981 */ /* 0x000162000c1e1500 */
[----:B------:R-:W-:Y:S01]  /*1ee0*/  LOP3.LUT R98, R17, 0x4, RZ, 0xfc, !PT ;  /* 0x0000000411627812 */ /* 0x000fe200078efcff */
[----:B-1----:R-:W-:Y:S01]  /*1ef0*/  IMAD.WIDE R72, R57, 0x2, R68 ;  /* 0x0000000239487825 */ /* 0x002fe200078e0244 */
[----:B------:R-:W-:Y:S02]  /*1f00*/  PRMT R111, RZ, 0x7610, R111 ;  /* 0x00007610ff6f7816 */ /* 0x000fe4000000006f */
[----:B------:R-:W-:Y:S01]  /*1f10*/  ISETP.GE.AND P0, PT, R98, UR13, PT ;  /* 0x0000000d62007c0c */ /* 0x000fe2000bf06270 */
[----:B----4-:R-:W-:Y:S01]  /*1f20*/  IMAD.WIDE R70, R67, 0x2, R68 ;  /* 0x0000000243467825 */ /* 0x010fe200078e0244 */
[----:B------:R-:W-:Y:S02]  /*1f30*/  PRMT R113, RZ, 0x7610, R113 ;  /* 0x00007610ff717816 */ /* 0x000fe40000000071 */
[----:B------:R-:W-:-:S02]  /*1f40*/  LOP3.LUT R98, R17, 0x6, RZ, 0xfc, !PT ;  /* 0x0000000611627812 */ /* 0x000fc400078efcff */
[----:B------:R-:W-:Y:S01]  /*1f50*/  LOP3.LUT R108, R17, 0x14, RZ, 0xfc, !PT ;  /* 0x00000014116c7812 */ /* 0x000fe200078efcff */
[----:B0-----:R-:W-:Y:S01]  /*1f60*/  IMAD.WIDE R74, R66, 0x2, R68 ;  /* 0x00000002424a7825 */ /* 0x001fe200078e0244 */
[----:B------:R-:W-:Y:S01]  /*1f70*/  PRMT R115, RZ, 0x7610, R115 ;  /* 0x00007610ff737816 */ /* 0x000fe20000000073 */
[----:B------:R-:W4:Y:S04]  /*1f80*/  @!P1 LDG.E.U16 R111, desc[UR14][R72.64] ;  /* 0x0000000e486f9981 */ /* 0x000f28000c1e1500 */
[----:B------:R0:W4:Y:S01]  /*1f90*/  @!P0 LDG.E.U16 R113, desc[UR14][R70.64] ;  /* 0x0000000e46718981 */ /* 0x000122000c1e1500 */
[----:B------:R-:W-:Y:S02]  /*1fa0*/  ISETP.GE.AND P0, PT, R98, UR13, PT ;  /* 0x0000000d62007c0c */ /* 0x000fe4000bf06270 */
[----:B------:R-:W-:-:S02]  /*1fb0*/  ISETP.GE.AND P3, PT, R108, UR13, PT ;  /* 0x0000000d6c007c0c */ /* 0x000fc4000bf66270 */
[C---:B------:R-:W-:Y:S02]  /*1fc0*/  LOP3.LUT R108, R17.reuse, 0x16, RZ, 0xfc, !PT ;  /* 0x00000016116c7812 */ /* 0x040fe400078efcff */
[----:B------:R-:W-:Y:S02]  /*1fd0*/  LOP3.LUT R98, R17, 0xc, RZ, 0xfc, !PT ;  /* 0x0000000c11627812 */ /* 0x000fe400078efcff */
[----:B------:R-:W-:Y:S02]  /*1fe0*/  ISETP.GE.AND P2, PT, R21, UR13, PT ;  /* 0x0000000d15007c0c */ /* 0x000fe4000bf46270 */
[----:B------:R-:W-:-:S03]  /*1ff0*/  ISETP.GE.AND P1, PT, R98, UR13, PT ;  /* 0x0000000d62007c0c */ /* 0x000fc6000bf26270 */
[----:B------:R1:W4:Y:S01]  /*2000*/  @!P0 LDG.E.U16 R115, desc[UR14][R74.64] ;  /* 0x0000000e4a738981 */ /* 0x000322000c1e1500 */
[----:B------:R-:W-:Y:S01]  /*2010*/  ISETP.GE.AND P0, PT, R108, UR13, PT ;  /* 0x0000000d6c007c0c */ /* 0x000fe2000bf06270 */
[----:B0-----:R-:W-:Y:S01]  /*2020*/  IMAD.WIDE R70, R63, 0x2, R68 ;  /* 0x000000023f467825 */ /* 0x001fe200078e0244 */
[----:B------:R-:W-:Y:S02]  /*2030*/  LOP3.LUT R98, R17, 0x1c, RZ, 0xfc, !PT ;  /* 0x0000001c11627812 */ /* 0x000fe400078efcff */
[----:B------:R-:W-:Y:S01]  /*2040*/  PRMT R123, RZ, 0x7610, R123 ;  /* 0x00007610ff7b7816 */ /* 0x000fe2000000007b */
[----:B------:R-:W-:Y:S01]  /*2050*/  IMAD.WIDE R72, R97, 0x2, R68 ;  /* 0x0000000261487825 */ /* 0x000fe200078e0244 */
[----:B------:R-:W-:Y:S02]  /*2060*/  ISETP.GE.AND P4, PT, R98, UR13, PT ;  /* 0x0000000d62007c0c */ /* 0x000fe4000bf86270 */
[----:B------:R-:W-:Y:S01]  /*2070*/  PRMT R117, RZ, 0x7610, R117 ;  /* 0x00007610ff757816 */ /* 0x000fe20000000075 */
[----:B-1----:R-:W-:Y:S01]  /*2080*/  IMAD.WIDE R74, R59, 0x2, R68 ;  /* 0x000000023b4a7825 */ /* 0x002fe200078e0244 */
[----:B------:R-:W-:-:S02]  /*2090*/  PRMT R119, RZ, 0x7610, R119 ;  /* 0x00007610ff777816 */ /* 0x000fc40000000077 */
[----:B------:R-:W-:Y:S02]  /*20a0*/  PRMT R125, RZ, 0x7610, R125 ;  /* 0x00007610ff7d7816 */ /* 0x000fe4000000007d */
[----:B------:R-:W4:Y:S01]  /*20b0*/  @!P0 LDG.E.U16 R123, desc[UR14][R74.64] ;  /* 0x0000000e4a7b8981 */ /* 0x000f22000c1e1500 */
[----:B------:R-:W-:Y:S02]  /*20c0*/  ISETP.GE.AND P0, PT, R19, UR13, PT ;  /* 0x0000000d13007c0c */ /* 0x000fe4000bf06270 */
[----:B------:R-:W-:Y:S01]  /*20d0*/  LOP3.LUT R98, R23, 0x1f, RZ, 0xc0, !PT ;  /* 0x0000001f17627812 */ /* 0x000fe200078ec0ff */
[----:B------:R0:W4:Y:S01]  /*20e0*/  @!P1 LDG.E.U16 R117, desc[UR14][R70.64] ;  /* 0x0000000e46759981 */ /* 0x000122000c1e1500 */
[----:B------:R-:W-:Y:S02]  /*20f0*/  PRMT R121, RZ, 0x7610, R121 ;  /* 0x00007610ff797816 */ /* 0x000fe40000000079 */
[----:B------:R-:W-:Y:S01]  /*2100*/  ISETP.GE.AND P1, PT, R98, UR13, PT ;  /* 0x0000000d62007c0c */ /* 0x000fe2000bf26270 */
[----:B------:R1:W4:Y:S01]  /*2110*/  @!P2 LDG.E.U16 R119, desc[UR14][R72.64] ;  /* 0x0000000e4877a981 */ /* 0x000322000c1e1500 */
[----:B------:R-:W-:Y:S01]  /*2120*/  PRMT R98, RZ, 0x7610, R98 ;  /* 0x00007610ff627816 */ /* 0x000fe20000000062 */
[----:B0-----:R-:W-:-:S04]  /*2130*/  IMAD.WIDE R70, R56, 0x2, R68 ;  /* 0x0000000238467825 */ /* 0x001fc800078e0244 */
[--C-:B-1----:R-:W-:Y:S01]  /*2140*/  IMAD.WIDE R72, R60, 0x2, R68.reuse ;  /* 0x000000023c487825 */ /* 0x102fe200078e0244 */
[----:B------:R0:W4:Y:S04]  /*2150*/  @!P4 LDG.E.U16 R125, desc[UR14][R70.64] ;  /* 0x0000000e467dc981 */ /* 0x000128000c1e1500 */
[----:B------:R-:W4:Y:S01]  /*2160*/  @!P3 LDG.E.U16 R121, desc[UR14][R72.64] ;  /* 0x0000000e4879b981 */ /* 0x000f22000c1e1500 */
[----:B0-----:R-:W-:-:S05]  /*2170*/  IMAD.WIDE R70, R95, 0x2, R68 ;  /* 0x000000025f467825 */ /* 0x001fca00078e0244 */
[----:B------:R0:W4:Y:S01]  /*2180*/  @!P0 LDG.E.U16 R98, desc[UR14][R70.64] ;  /* 0x0000000e46628981 */ /* 0x000122000c1e1500 */
[----:B------:R-:W-:Y:S01]  /*2190*/  BAR.SYNC.DEFER_BLOCKING 0x0 ;  /* 0x0000000000007b1d */ /* 0x000fe20000010000 */
[----:B0-----:R-:W-:Y:S02]  /*21a0*/  IMAD.MOV.U32 R70, RZ, RZ, R106 ;  /* 0x000000ffff467224 */ /* 0x001fe400078e006a */
[--C-:B------:R-:W-:Y:S01]  /*21b0*/  IMAD.MOV.U32 R71, RZ, RZ, R100.reuse ;  /* 0x000000ffff477224 */ /* 0x100fe200078e0064 */
[----:B------:R-:W-:Y:S01]  /*21c0*/  PRMT R100, RZ, 0x7610, R100 ;  /* 0x00007610ff647816 */ /* 0x000fe20000000064 */
[----:B------:R-:W-:-:S05]  /*21d0*/  IMAD.WIDE R72, R20, 0x2, R70 ;  /* 0x0000000214487825 */ /* 0x000fca00078e0246 */
[----:B------:R0:W4:Y:S02]  /*21e0*/  @!P1 LDG.E.U16 R100, desc[UR14][R72.64] ;  /* 0x0000000e48649981 */ /* 0x000124000c1e1500 */
[----:B0-----:R-:W-:Y:S02]  /*21f0*/  IMAD.MOV.U32 R72, RZ, RZ, R102 ;  /* 0x000000ffff487224 */ /* 0x001fe400078e0066 */
[----:B------:R-:W-:Y:S01]  /*2200*/  IMAD.MOV.U32 R73, RZ, RZ, R104 ;  /* 0x000000ffff497224 */ /* 0x000fe200078e0068 */
[----:B------:R-:W-:Y:S01]  /*2210*/  PRMT R102, RZ, 0x7610, R102 ;  /* 0x00007610ff667816 */ /* 0x000fe20000000066 */
[----:B------:R-:W-:Y:S01]  /*2220*/  IMAD.WIDE R74, R20, 0x2, R72 ;  /* 0x00000002144a7825 */ /* 0x000fe200078e0248 */
[----:B------:R-:W-:-:S04]  /*2230*/  PRMT R104, RZ, 0x7610, R104 ;  /* 0x00007610ff687816 */ /* 0x000fc80000000068 */
[----:B------:R0:W4:Y:S02]  /*2240*/  @!P1 LDG.E.U16 R102, desc[UR14][R74.64] ;  /* 0x0000000e4a669981 */ /* 0x000124000c1e1500 */
[----:B0-----:R-:W-:Y:S02]  /*2250*/  IMAD.MOV.U32 R74, RZ, RZ, R76 ;  /* 0x000000ffff4a7224 */ /* 0x001fe400078e004c */
[----:B------:R-:W-:Y:S02]  /*2260*/  IMAD.MOV.U32 R75, RZ, RZ, R77 ;  /* 0x000000ffff4b7224 */ /* 0x000fe400078e004d */
        /* <DEDUP_REMOVED lines=31> */
[----:B--2---:R0:W-:Y:S04]  /*2460*/  STS.U16 [R0+UR12], R116 ;  /* 0x0000007400007988 */ /* 0x0041e8000800040c */
[----:B------:R1:W2:Y:S01]  /*2470*/  @!P1 LDG.E.U16 R120, desc[UR14][R88.64] ;  /* 0x0000000e58789981 */ /* 0x0002a2000c1e1500 */
[----:B0-----:R-:W-:Y:S01]  /*2480*/  PRMT R116, RZ, 0x7610, R116 ;  /* 0x00007610ff747816 */ /* 0x001fe20000000074 */
[----:B-1----:R-:W-:-:S02]  /*2490*/  IMAD.MOV.U32 R88, RZ, RZ, R2 ;  /* 0x000000ffff587224 */ /* 0x002fc400078e0002 */
[----:B------:R-:W-:Y:S02]  /*24a0*/  IMAD.MOV.U32 R89, RZ, RZ, R3 ;  /* 0x000000ffff597224 */ /* 0x000fe400078e0003 */
[----:B------:R-:W-:Y:S01]  /*24b0*/  IMAD.WIDE R2, R20, 0x2, R88 ;  /* 0x0000000214027825 */ /* 0x000fe200078e0258 */
[----:B---3--:R0:W-:Y:S04]  /*24c0*/  STS.U16 [R0+UR12+0x400], R114 ;  /* 0x0004007200007988 */ /* 0x0081e8000800040c */
[----:B------:R1:W3:Y:S01]  /*24d0*/  @!P1 LDG.E.U16 R116, desc[UR14][R2.64] ;  /* 0x0000000e02749981 */ /* 0x0002e2000c1e1500 */
[----:B0-----:R-:W-:Y:S01]  /*24e0*/  PRMT R114, RZ, 0x7610, R114 ;  /* 0x00007610ff727816 */ /* 0x001fe20000000072 */
[----:B-1----:R-:W-:Y:S02]  /*24f0*/  IMAD.MOV.U32 R2, RZ, RZ, R4 ;  /* 0x000000ffff027224 */ /* 0x002fe400078e0004 */
[----:B------:R-:W-:-:S02]  /*2500*/  IMAD.MOV.U32 R3, RZ, RZ, R5 ;  /* 0x000000ffff037224 */ /* 0x000fc400078e0005 */
[C---:B------:R-:W-:Y:S01]  /*2510*/  IMAD.WIDE R4, R20.reuse, 0x2, R2 ;  /* 0x0000000214047825 */ /* 0x040fe200078e0202 */
[----:B-----5:R0:W-:Y:S04]  /*2520*/  STS.U16 [R0+UR12+0x800], R101 ;  /* 0x0008006500007988 */ /* 0x0201e8000800040c */
[----:B------:R1:W5:Y:S01]  /*2530*/  @!P1 LDG.E.U16 R114, desc[UR14][R4.64] ;  /* 0x0000000e04729981 */ /* 0x000362000c1e1500 */
[----:B0-----:R-:W-:Y:S01]  /*2540*/  PRMT R101, RZ, 0x7610, R101 ;  /* 0x00007610ff657816 */ /* 0x001fe20000000065 */
[----:B-1----:R-:W-:Y:S02]  /*2550*/  IMAD.MOV.U32 R4, RZ, RZ, R6 ;  /* 0x000000ffff047224 */ /* 0x002fe400078e0006 */
[----:B------:R-:W-:Y:S02]  /*2560*/  IMAD.MOV.U32 R5, RZ, RZ, R7 ;  /* 0x000000ffff057224 */ /* 0x000fe400078e0007 */
[----:B------:R-:W-:Y:S01]  /*2570*/  IMAD.WIDE R6, R20, 0x2, R4 ;  /* 0x0000000214067825 */ /* 0x000fe200078e0204 */
[----:B------:R0:W-:Y:S04]  /*2580*/  STS.U16 [R0+UR12+0xc00], R103 ;  /* 0x000c006700007988 */ /* 0x0001e8000800040c */
[----:B------:R1:W3:Y:S01]  /*2590*/  @!P1 LDG.E.U16 R101, desc[UR14][R6.64] ;  /* 0x0000000e06659981 */ /* 0x0002e2000c1e1500 */
[----:B0-----:R-:W-:Y:S01]  /*25a0*/  PRMT R103, RZ, 0x7610, R103 ;  /* 0x00007610ff677816 */ /* 0x001fe20000000067 */
[----:B-1----:R-:W-:-:S02]  /*25b0*/  IMAD.MOV.U32 R6, RZ, RZ, R8 ;  /* 0x000000ffff067224 */ /* 0x002fc400078e0008 */
[----:B------:R-:W-:Y:S02]  /*25c0*/  IMAD.MOV.U32 R7, RZ, RZ, R9 ;  /* 0x000000ffff077224 */ /* 0x000fe400078e0009 */
[----:B------:R-:W-:Y:S01]  /*25d0*/  IMAD.WIDE R8, R20, 0x2, R6 ;  /* 0x0000000214087825 */ /* 0x000fe200078e0206 */
[----:B------:R0:W-:Y:S04]  /*25e0*/  STS.U16 [R92+UR12+0x100], R105 ;  /* 0x000100695c007988 */ /* 0x0001e8000800040c */
[----:B------:R1:W3:Y:S01]  /*25f0*/  @!P1 LDG.E.U16 R103, desc[UR14][R8.64] ;  /* 0x0000000e08679981 */ /* 0x0002e2000c1e1500 */
[----:B0-----:R-:W-:Y:S01]  /*2600*/  PRMT R105, RZ, 0x7610, R105 ;  /* 0x00007610ff697816 */ /* 0x001fe20000000069 */
[----:B-1----:R-:W-:Y:S02]  /*2610*/  IMAD.MOV.U32 R8, RZ, RZ, R10 ;  /* 0x000000ffff087224 */ /* 0x002fe400078e000a */
[----:B------:R-:W-:-:S02]  /*2620*/  IMAD.MOV.U32 R9, RZ, RZ, R11 ;  /* 0x000000ffff097224 */ /* 0x000fc400078e000b */
[C---:B------:R-:W-:Y:S01]  /*2630*/  IMAD.WIDE R10, R20.reuse, 0x2, R8 ;  /* 0x00000002140a7825 */ /* 0x040fe200078e0208 */
[----:B------:R0:W-:Y:S04]  /*2640*/  STS.U16 [R92+UR12+0x500], R107 ;  /* 0x0005006b5c007988 */ /* 0x0001e8000800040c */
[----:B------:R1:W3:Y:S01]  /*2650*/  @!P1 LDG.E.U16 R105, desc[UR14][R10.64] ;  /* 0x0000000e0a699981 */ /* 0x0002e2000c1e1500 */
        /* <DEDUP_REMOVED lines=9> */
[----:B------:R-:W-:-:S05]  /*26f0*/  IMAD.WIDE R14, R20, 0x2, R12 ;  /* 0x00000002140e7825 */ /* 0x000fca00078e020c */
[----:B------:R-:W3:Y:S04]  /*2700*/  @!P1 LDG.E.U16 R109, desc[UR14][R14.64] ;  /* 0x0000000e0e6d9981 */ /* 0x000ee8000c1e1500 */
[----:B----4-:R-:W-:Y:S04]  /*2710*/  STS.U16 [R92+UR12+0xd00], R111 ;  /* 0x000d006f5c007988 */ /* 0x010fe8000800040c */
[----:B------:R-:W-:Y:S04]  /*2720*/  STS.U16 [R94+UR12+0x200], R113 ;  /* 0x000200715e007988 */ /* 0x000fe8000800040c */
        /* <DEDUP_REMOVED lines=11> */
[----:B--2---:R-:W-:Y:S04]  /*27e0*/  STS.U16 [R0+UR12+0x1800], R120 ;  /* 0x0018007800007988 */ /* 0x004fe8000800040c */
[----:B-----5:R-:W-:Y:S04]  /*27f0*/  STS.U16 [R0+UR12+0x1a00], R114 ;  /* 0x001a007200007988 */ /* 0x020fe8000800040c */
[----:B---3--:R-:W-:Y:S04]  /*2800*/  STS.U16 [R0+UR12+0x1c00], R103 ;  /* 0x001c006700007988 */ /* 0x008fe8000800040c */
[----:B------:R-:W-:Y:S04]  /*2810*/  STS.U16 [R0+UR12+0x1e00], R107 ;  /* 0x001e006b00007988 */ /* 0x000fe8000800040c */
[----:B------:R0:W-:Y:S04]  /*2820*/  STS.U16 [R92+UR12+0x1100], R102 ;  /* 0x001100665c007988 */ /* 0x0001e8000800040c */
[----:B------:R1:W-:Y:S04]  /*2830*/  STS.U16 [R92+UR12+0x1300], R106 ;  /* 0x0013006a5c007988 */ /* 0x0003e8000800040c */
[----:B------:R2:W-:Y:S04]  /*2840*/  STS.U16 [R92+UR12+0x1500], R110 ;  /* 0x0015006e5c007988 */ /* 0x0005e8000800040c */
[----:B------:R2:W-:Y:S04]  /*2850*/  STS.U16 [R92+UR12+0x1700], R118 ;  /* 0x001700765c007988 */ /* 0x0005e8000800040c */
[----:B------:R2:W-:Y:S04]  /*2860*/  STS.U16 [R92+UR12+0x1900], R116 ;  /* 0x001900745c007988 */ /* 0x0005e8000800040c */
[----:B------:R2:W-:Y:S04]  /*2870*/  STS.U16 [R92+UR12+0x1b00], R101 ;  /* 0x001b00655c007988 */ /* 0x0005e8000800040c */
[----:B------:R2:W-:Y:S04]  /*2880*/  STS.U16 [R92+UR12+0x1d00], R105 ;  /* 0x001d00695c007988 */ /* 0x0005e8000800040c */
[----:B------:R2:W-:Y:S01]  /*2890*/  STS.U16 [R92+UR12+0x1f00], R109 ;  /* 0x001f006d5c007988 */ /* 0x0005e2000800040c */
[----:B------:R3:W-:Y:S06]  /*28a0*/  MEMBAR.ALL.CTA ;  /* 0x0000000000007992 */ /* 0x0007ec0000008000 */
[----:B---3--:R-:W3:Y:S02]  /*28b0*/  FENCE.VIEW.ASYNC.S ;  /* 0x00000000000073c6 */ /* 0x008ee40000000000 */
[----:B---3--:R-:W-:Y:S06]  /*28c0*/  BAR.SYNC.DEFER_BLOCKING 0x0 ;  /* 0x0000000000007b1d */ /* 0x008fec0000010000 */
[----:B------:R-:W-:Y:S01]  /*28d0*/  UMOV UR16, UR4 ;  /* 0x0000000400107c82 */ /* 0x000fe20008000000 */
[----:B------:R-:W-:Y:S01]  /*28e0*/  UMOV UR17, 0x40000040 ;  /* 0x4000004000117882 */ /* 0x000fe20000000000 */
[----:B------:R-:W-:Y:S01]  /*28f0*/  UMOV UR18, UR6 ;  /* 0x0000000600127c82 */ /* 0x000fe20008000000 */
[----:B------:R-:W-:Y:S01]  /*2900*/  UMOV UR19, 0x80000020 ;  /* 0x8000002000137882 */ /* 0x000fe20000000000 */
[----:B------:R-:W-:-:S06]  /*2910*/  WARPGROUP.ARRIVE ;  /* 0x00000000000079c5 */ /* 0x000fcc0000000000 */
[----:B------:R-:W-:Y:S01]  /*2920*/  HGMMA.64x64x16.F32 R24, gdesc[UR16].tnspA, R24 ;  /* 0x20e00000101879f0 */ /* 0x000fe20008700818 */
[----:B------:R-:W-:Y:S02]  /*2930*/  VIADD R90, R90, 0xffffffff ;  /* 0xffffffff5a5a7836 */ /* 0x000fe40000000000 */
[----:B------:R-:W-:-:S03]  /*2940*/  IMAD.WIDE R14, R22, 0x2, R12 ;  /* 0x00000002160e7825 */ /* 0x000fc600078e020c */
[----:B------:R-:W-:Y:S01]  /*2950*/  ISETP.NE.U32.AND P0, PT, R90, RZ, PT ;  /* 0x000000ff5a00720c */ /* 0x000fe20003f05070 */
[C---:B------:R-:W-:Y:S01]  /*2960*/  IMAD.WIDE R12, R22.reuse, 0x2, R10 ;  /* 0x00000002160c7825 */ /* 0x040fe200078e020a */
[----:B------:R-:W-:Y:S03]  /*2970*/  HGMMA.64x64x16.F32 R24, gdesc[UR8].tnspA, R24, gsb0 ;  /* 0x20e00000081879f0 */ /* 0x000fe60008000818 */
[----:B------:R-:W-:-:S04]  /*2980*/  IMAD.WIDE R10, R22, 0x2, R8 ;  /* 0x00000002160a7825 */ /* 0x000fc800078e0208 */
[----:B------:R-:W-:-:S04]  /*2990*/  IMAD.WIDE R8, R22, 0x2, R6 ;  /* 0x0000000216087825 */ /* 0x000fc800078e0206 */
[----:B------:R-:W-:-:S04]  /*29a0*/  IMAD.WIDE R6, R22, 0x2, R4 ;  /* 0x0000000216067825 */ /* 0x000fc800078e0204 */
[----:B------:R-:W-:-:S04]  /*29b0*/  IMAD.WIDE R4, R22, 0x2, R2 ;  /* 0x0000000216047825 */ /* 0x000fc800078e0202 */
[----:B------:R-:W-:Y:S01]  /*29c0*/  IMAD.WIDE R2, R22, 0x2, R88 ;  /* 0x0000000216027825 */ /* 0x000fe200078e0258 */
[----:B------:R-:W-:-:S03]  /*29d0*/  UIADD3 UR13, UR13, -0x20, URZ ;  /* 0xffffffe00d0d7890 */ /* 0x000fc6000fffe03f */
[----:B------:R-:W-:-:S04]  /*29e0*/  IMAD.WIDE R88, R22, 0x2, R86 ;  /* 0x0000000216587825 */ /* 0x000fc800078e0256 */
[----:B------:R-:W-:-:S04]  /*29f0*/  IMAD.WIDE R86, R22, 0x2, R84 ;  /* 0x0000000216567825 */ /* 0x000fc800078e0254 */
[----:B------:R-:W-:-:S04]  /*2a00*/  IMAD.WIDE R84, R22, 0x2, R82 ;  /* 0x0000000216547825 */ /* 0x000fc800078e0252 */
[----:B0-----:R-:W-:-:S04]  /*2a10*/  IMAD.WIDE R102, R22, 0x2, R72 ;  /* 0x0000000216667825 */ /* 0x001fc800078e0248 */
[----:B-1----:R-:W-:-:S04]  /*2a20*/  IMAD.WIDE R106, R22, 0x2, R70 ;  /* 0x00000002166a7825 */ /* 0x002fc800078e0246 */
[----:B------:R-:W-:-:S04]  /*2a30*/  IMAD.WIDE R82, R22, 0x2, R80 ;  /* 0x0000000216527825 */ /* 0x000fc800078e0250 */
[----:B------:R-:W-:-:S04]  /*2a40*/  IMAD.WIDE R80, R22, 0x2, R78 ;  /* 0x0000000216507825 */ /* 0x000fc800078e024e */
[----:B------:R-:W-:-:S04]  /*2a50*/  IMAD.WIDE R78, R22, 0x2, R76 ;  /* 0x00000002164e7825 */ /* 0x000fc800078e024c */
[----:B------:R-:W-:-:S04]  /*2a60*/  IMAD.WIDE R76, R22, 0x2, R74 ;  /* 0x00000002164c7825 */ /* 0x000fc800078e024a */
[----:B------:R-:W-:-:S04]  /*2a70*/  IMAD.WIDE R68, R93, 0x2, R68 ;  /* 0x000000025d447825 */ /* 0x000fc800078e0244 */
[----:B------:R-:W-:Y:S02]  /*2a80*/  IMAD.MOV.U32 R104, RZ, RZ, R103 ;  /* 0x000000ffff687224 */ /* 0x000fe400078e0067 */
[----:B------:R-:W-:Y:S01]  /*2a90*/  IMAD.MOV.U32 R100, RZ, RZ, R107 ;  /* 0x000000ffff647224 */ /* 0x000fe200078e006b */
[----:B------:R-:W-:Y:S02]  /*2aa0*/  WARPGROUP.DEPBAR.LE gsb0, 0x0 ;  /* 0x00008000000079c5 */ /* 0x000fe40000010000 */
[----:B--2---:R-:W-:Y:S05]  /*2ab0*/  @P0 BRA `(.L_x_1) ;  /* 0xfffffff000780947 */ /* 0x004fea000383ffff */
[----:B------:R-:W-:Y:S02]  /*2ac0*/  F2FP.F16.F32.PACK_AB R51, R55, R51 ;  /* 0x000000333733723e */ /* 0x000fe400000000ff */
[----:B------:R-:W-:Y:S02]  /*2ad0*/  F2FP.F16.F32.PACK_AB R50, R54, R50 ;  /* 0x000000323632723e */ /* 0x000fe400000000ff */
[----:B------:R-:W-:Y:S02]  /*2ae0*/  F2FP.F16.F32.PACK_AB R49, R53, R49 ;  /* 0x000000313531723e */ /* 0x000fe400000000ff */
[----:B------:R-:W-:Y:S02]  /*2af0*/  F2FP.F16.F32.PACK_AB R48, R52, R48 ;  /* 0x000000303430723e */ /* 0x000fe400000000ff */
[----:B------:R-:W-:Y:S02]  /*2b00*/  F2FP.F16.F32.PACK_AB R43, R47, R43 ;  /* 0x0000002b2f2b723e */ /* 0x000fe400000000ff */
[----:B------:R-:W-:-:S02]  /*2b10*/  F2FP.F16.F32.PACK_AB R42, R46, R42 ;  /* 0x0000002a2e2a723e */ /* 0x000fc400000000ff */
        /* <DEDUP_REMOVED lines=9> */
[----:B------:R-:W-:-:S07]  /*2bb0*/  F2FP.F16.F32.PACK_AB R24, R28, R24 ;  /* 0x000000181c18723e */ /* 0x000fce00000000ff */
.L_x_0:
[----:B------:R-:W-:Y:S01]  /*2bc0*/  BAR.SYNC.DEFER_BLOCKING 0x0 ;  /* 0x0000000000007b1d */ /* 0x000fe20000010000 */
[C---:B------:R-:W-:Y:S01]  /*2bd0*/  IMAD.SHL.U32 R2, R23.reuse, 0x100, RZ ;  /* 0x0000010017027824 */ /* 0x040fe200078e00ff */
[C-C-:B------:R-:W-:Y:S01]  /*2be0*/  LOP3.LUT R20, R16.reuse, 0x34, R17.reuse, 0xfe, !PT ;  /* 0x0000003410147812 */ /* 0x140fe200078efe11 */
[C---:B------:R-:W-:Y:S01]  /*2bf0*/  IMAD.SHL.U32 R0, R23.reuse, 0x10, RZ ;  /* 0x0000001017007824 */ /* 0x040fe200078e00ff */
[----:B------:R-:W-:Y:S01]  /*2c00*/  LOP3.LUT R36, R16, 0x32, R17, 0xfe, !PT ;  /* 0x0000003210247812 */ /* 0x000fe200078efe11 */
[C---:B------:R-:W-:Y:S01]  /*2c10*/  IMAD.SHL.U32 R3, R23.reuse, 0x8, RZ ;  /* 0x0000000817037824 */ /* 0x040fe200078e00ff */
[----:B------:R-:W-:Y:S01]  /*2c20*/  LOP3.LUT R5, R2, 0x800, RZ, 0xc0, !PT ;  /* 0x0000080002057812 */ /* 0x000fe200078ec0ff */
[----:B------:R-:W-:Y:S01]  /*2c30*/  IMAD.SHL.U32 R4, R23, 0x20, RZ ;  /* 0x0000002017047824 */ /* 0x000fe200078e00ff */
[----:B------:R-:W-:Y:S01]  /*2c40*/  LOP3.LUT R2, R0, 0x70, RZ, 0xc0, !PT ;  /* 0x0000007000027812 */ /* 0x000fe200078ec0ff */
[----:B------:R-:W-:Y:S01]  /*2c50*/  ULDC.64 UR6, c[0x0][0x228] ;  /* 0x00008a0000067ab9 */ /* 0x000fe20000000a00 */
[----:B------:R-:W-:Y:S01]  /*2c60*/  LOP3.LUT R3, R3, 0x380, RZ, 0xc0, !PT ;  /* 0x0000038003037812 */ /* 0x000fe200078ec0ff */
[----:B------:R-:W-:Y:S01]  /*2c70*/  IMAD.IADD R38, R16, 0x1, R19 ;  /* 0x0000000110267824 */ /* 0x000fe200078e0213 */
[----:B------:R-:W-:Y:S01]  /*2c80*/  IADD3 R2, R2, UR12, R5 ;  /* 0x0000000c02027c10 */ /* 0x000fe2000fffe005 */
[----:B------:R-:W-:Y:S01]  /*2c90*/  IMAD.IADD R62, R16, 0x1, R21 ;  /* 0x00000001103e7824 */ /* 0x000fe200078e0215 */
[----:B------:R-:W-:Y:S01]  /*2ca0*/  LOP3.LUT R22, R0, 0x3f0, RZ, 0xc0, !PT ;  /* 0x000003f000167812 */ /* 0x000fe200078ec0ff */
[----:B------:R-:W-:Y:S01]  /*2cb0*/  ULDC UR4, c[0x0][0x244] ;  /* 0x0000910000047ab9 */ /* 0x000fe20000000800 */
[----:B------:R-:W-:Y:S01]  /*2cc0*/  LOP3.LUT R5, R4, 0x800, RZ, 0xc0, !PT ;  /* 0x0000080004057812 */ /* 0x000fe200078ec0ff */
[----:B------:R-:W-:Y:S01]  /*2cd0*/  IMAD.IADD R45, R3, 0x1, R2 ;  /* 0x00000001032d7824 */ /* 0x000fe200078e0202 */
[----:B------:R-:W-:Y:S01]  /*2ce0*/  LOP3.LUT R4, R16, R17, RZ, 0xfc, !PT ;  /* 0x0000001110047212 */ /* 0x000fe200078efcff */
[----:B------:R-:W0:Y:S01]  /*2cf0*/  LDC R3, c[0x0][0x248] ;  /* 0x00009200ff037b82 */ /* 0x000e220000000800 */
[----:B------:R-:W-:-:S02]  /*2d00*/  IADD3 R22, R22, UR12, R5 ;  /* 0x0000000c16167c10 */ /* 0x000fc4000fffe005 */
[----:B------:R-:W-:Y:S01]  /*2d10*/  ISETP.GE.AND P0, PT, R18, UR6, PT ;  /* 0x0000000612007c0c */ /* 0x000fe2000bf06270 */
[----:B------:R1:W-:Y:S01]  /*2d20*/  STSM.16.M88.4 [R45], R24 ;  /* 0x000000182d007844 */ /* 0x0003e20000000200 */
[C-C-:B------:R-:W-:Y:S02]  /*2d30*/  LOP3.LUT R0, R16.reuse, 0x3c, R17.reuse, 0xfe, !PT ;  /* 0x0000003c10007812 */ /* 0x140fe400078efe11 */
[C-C-:B------:R-:W-:Y:S01]  /*2d40*/  LOP3.LUT R21, R16.reuse, 0x3a, R17.reuse, 0xfe, !PT ;  /* 0x0000003a10157812 */ /* 0x140fe200078efe11 */
[----:B------:R-:W-:Y:S01]  /*2d50*/  BAR.SYNC.DEFER_BLOCKING 0x0 ;  /* 0x0000000000007b1d */ /* 0x000fe20000010000 */
[C-C-:B------:R-:W-:Y:S02]  /*2d60*/  LOP3.LUT R2, R16.reuse, 0x38, R17.reuse, 0xfe, !PT ;  /* 0x0000003810027812 */ /* 0x140fe400078efe11 */
[C-C-:B------:R-:W-:Y:S02]  /*2d70*/  LOP3.LUT R19, R16.reuse, 0x36, R17.reuse, 0xfe, !PT ;  /* 0x0000003610137812 */ /* 0x140fe400078efe11 */
[----:B------:R-:W-:-:S02]  /*2d80*/  LOP3.LUT R37, R16, 0x30, R17, 0xfe, !PT ;  /* 0x0000003010257812 */ /* 0x000fc400078efe11 */
[C-C-:B------:R-:W-:Y:S02]  /*2d90*/  LOP3.LUT R39, R16.reuse, 0x2c, R17.reuse, 0xfe, !PT ;  /* 0x0000002c10277812 */ /* 0x140fe400078efe11 */
[C-C-:B------:R-:W-:Y:S02]  /*2da0*/  LOP3.LUT R47, R16.reuse, 0x2a, R17.reuse, 0xfe, !PT ;  /* 0x0000002a102f7812 */ /* 0x140fe400078efe11 */
[C-C-:B------:R-:W-:Y:S02]  /*2db0*/  LOP3.LUT R53, R16.reuse, 0x28, R17.reuse, 0xfe, !PT ;  /* 0x0000002810357812 */ /* 0x140fe400078efe11 */
[C-C-:B------:R-:W-:Y:S02]  /*2dc0*/  LOP3.LUT R55, R16.reuse, 0x26, R17.reuse, 0xfe, !PT ;  /* 0x0000002610377812 */ /* 0x140fe400078efe11 */
[C-C-:B------:R-:W-:Y:S02]  /*2dd0*/  LOP3.LUT R57, R16.reuse, 0x24, R17.reuse, 0xfe, !PT ;  /* 0x0000002410397812 */ /* 0x140fe400078efe11 */
[----:B------:R-:W-:-:S02]  /*2de0*/  LOP3.LUT R59, R16, 0x22, R17, 0xfe, !PT ;  /* 0x00000022103b7812 */ /* 0x000fc400078efe11 */
[C-C-:B------:R-:W-:Y:S02]  /*2df0*/  LOP3.LUT R61, R16.reuse, 0x20, R17.reuse, 0xfe, !PT ;  /* 0x00000020103d7812 */ /* 0x140fe400078efe11 */
[C-C-:B------:R-:W-:Y:S02]  /*2e00*/  LOP3.LUT R44, R16.reuse, 0x1c, R17.reuse, 0xfe, !PT ;  /* 0x0000001c102c7812 */ /* 0x140fe400078efe11 */
[C-C-:B------:R-:W-:Y:S01]  /*2e10*/  LOP3.LUT R46, R16.reuse, 0x1a, R17.reuse, 0xfe, !PT ;  /* 0x0000001a102e7812 */ /* 0x140fe200078efe11 */
[----:B------:R-:W2:Y:S01]  /*2e20*/  LDS.128 R12, [R22] ;  /* 0x00000000160c7984 */ /* 0x000ea20000000c00 */
[C-C-:B------:R-:W-:Y:S02]  /*2e30*/  LOP3.LUT R52, R16.reuse, 0x18, R17.reuse, 0xfe, !PT ;  /* 0x0000001810347812 */ /* 0x140fe400078efe11 */
[C-C-:B------:R-:W-:Y:S01]  /*2e40*/  LOP3.LUT R54, R16.reuse, 0x16, R17.reuse, 0xfe, !PT ;  /* 0x0000001610367812 */ /* 0x140fe200078efe11 */
[----:B------:R-:W-:Y:S01]  /*2e50*/  BAR.SYNC.DEFER_BLOCKING 0x0 ;  /* 0x0000000000007b1d */ /* 0x000fe20000010000 */
[----:B------:R-:W-:-:S02]  /*2e60*/  LOP3.LUT R56, R16, 0x14, R17, 0xfe, !PT ;  /* 0x0000001410387812 */ /* 0x000fc400078efe11 */
[C-C-:B------:R-:W-:Y:S02]  /*2e70*/  LOP3.LUT R58, R16.reuse, 0x12, R17.reuse, 0xfe, !PT ;  /* 0x00000012103a7812 */ /* 0x140fe400078efe11 */
[C-C-:B------:R-:W-:Y:S02]  /*2e80*/  LOP3.LUT R60, R16.reuse, 0x10, R17.reuse, 0xfe, !PT ;  /* 0x00000010103c7812 */ /* 0x140fe400078efe11 */
[C-C-:B------:R-:W-:Y:S02]  /*2e90*/  LOP3.LUT R64, R16.reuse, 0xc, R17.reuse, 0xfe, !PT ;  /* 0x0000000c10407812 */ /* 0x140fe400078efe11 */
[C-C-:B------:R-:W-:Y:S02]  /*2ea0*/  LOP3.LUT R66, R16.reuse, 0xa, R17.reuse, 0xfe, !PT ;  /* 0x0000000a10427812 */ /* 0x140fe400078efe11 */
[C-C-:B------:R-:W-:Y:S02]  /*2eb0*/  LOP3.LUT R30, R16.reuse, 0x8, R17.reuse, 0xfe, !PT ;  /* 0x00000008101e7812 */ /* 0x140fe400078efe11 */
[----:B------:R-:W-:-:S02]  /*2ec0*/  LOP3.LUT R28, R16, 0x6, R17, 0xfe, !PT ;  /* 0x00000006101c7812 */ /* 0x000fc400078efe11 */
[C-C-:B-1----:R-:W-:Y:S02]  /*2ed0*/  LOP3.LUT R26, R16.reuse, 0x4, R17.reuse, 0xfe, !PT ;  /* 0x00000004101a7812 */ /* 0x142fe400078efe11 */
[----:B------:R-:W-:Y:S01]  /*2ee0*/  LOP3.LUT R68, R16, 0x2, R17, 0xfe, !PT ;  /* 0x0000000210447812 */ /* 0x000fe200078efe11 */
[----:B------:R-:W-:Y:S01]  /*2ef0*/  IMAD R17, R18, UR4, RZ ;  /* 0x0000000412117c24 */ /* 0x000fe2000f8e02ff */
[C---:B------:R-:W-:Y:S01]  /*2f00*/  ISETP.LT.AND P1, PT, R4.reuse, UR7, !P0 ;  /* 0x0000000704007c0c */ /* 0x040fe2000c721270 */
[-C--:B0-----:R-:W-:Y:S01]  /*2f10*/  IMAD R18, R4, R3.reuse, RZ ;  /* 0x0000000304127224 */ /* 0x081fe200078e02ff */
[----:B------:R-:W-:Y:S01]  /*2f20*/  ULDC.64 UR4, c[0x0][0x220] ;  /* 0x0000880000047ab9 */ /* 0x000fe20000000a00 */
[----:B------:R-:W-:Y:S01]  /*2f30*/  LEA.HI R23, R23, R16, RZ, 0x1a ;  /* 0x0000001017177211 */ /* 0x000fe200078fd0ff */
[-C--:B------:R-:W-:Y:S01]  /*2f40*/  IMAD R29, R26, R3.reuse, RZ ;  /* 0x000000031a1d7224 */ /* 0x080fe200078e02ff */
[----:B------:R0:W-:Y:S01]  /*2f50*/  STSM.16.M88.4 [R45], R32 ;  /* 0x000000202d007844 */ /* 0x0001e20000000200 */
[----:B------:R-:W-:Y:S01]  /*2f60*/  BAR.SYNC.DEFER_BLOCKING 0x0 ;  /* 0x0000000000007b1d */ /* 0x000fe20000010000 */
[----:B------:R-:W-:Y:S01]  /*2f70*/  LEA R16, P2, R17, UR4, 0x1 ;  /* 0x0000000411107c11 */ /* 0x000fe2000f8408ff */
[----:B------:R-:W-:Y:S01]  /*2f80*/  IMAD R31, R28, R3, RZ ;  /* 0x000000031c1f7224 */ /* 0x000fe200078e02ff */
[----:B------:R-:W-:-:S02]  /*2f90*/  ISETP.LT.AND P3, PT, R26, UR7, !P0 ;  /* 0x000000071a007c0c */ /* 0x000fc4000c761270 */
[----:B------:R-:W-:Y:S02]  /*2fa0*/  LEA.HI.X.SX32 R17, R17, UR5, 0x1, P2 ;  /* 0x0000000511117c11 */ /* 0x000fe400090f0eff */
[-C--:B------:R-:W-:Y:S02]  /*2fb0*/  LEA R24, P2, R18, R16.reuse, 0x1 ;  /* 0x0000001012187211 */ /* 0x080fe400078408ff */
[----:B------:R-:W-:Y:S02]  /*2fc0*/  ISETP.LT.AND P4, PT, R28, UR7, !P0 ;  /* 0x000000071c007c0c */ /* 0x000fe4000c781270 */
[----:B------:R-:W-:Y:S01]  /*2fd0*/  LEA.HI.X.SX32 R25, R18, R17, 0x1, P2 ;  /* 0x0000001112197211 */ /* 0x000fe200010f0eff */
[-C--:B0-----:R-:W-:Y:S01]  /*2fe0*/  IMAD R32, R30, R3.reuse, RZ ;  /* 0x000000031e207224 */ /* 0x081fe200078e02ff */
[C---:B------:R-:W-:Y:S01]  /*2ff0*/  ISETP.LT.AND P2, PT, R68.reuse, UR7, !P0 ;  /* 0x0000000744007c0c */ /* 0x040fe2000c741270 */
[----:B------:R-:W-:Y:S01]  /*3000*/  IMAD R68, R68, R3, RZ ;  /* 0x0000000344447224 */ /* 0x000fe200078e02ff */
[----:B------:R-:W-:Y:S01]  /*3010*/  LEA R28, P6, R29, R16, 0x1 ;  /* 0x000000101d1c7211 */ /* 0x000fe200078c08ff */
[----:B------:R-:W-:-:S03]  /*3020*/  IMAD R18, R3, 0x20, R18 ;  /* 0x0000002003127824 */ /* 0x000fc600078e0212 */
[----:B------:R-:W-:Y:S01]  /*3030*/  LEA.HI.X.SX32 R29, R29, R17, 0x1, P6 ;  /* 0x000000111d1d7211 */ /* 0x000fe200030f0eff */
[----:B------:R-:W0:Y:S01]  /*3040*/  LDS.128 R8, [R22] ;  /* 0x0000000016087984 */ /* 0x000e220000000c00 */
[----:B------:R-:W-:Y:S06]  /*3050*/  BAR.SYNC.DEFER_BLOCKING 0x0 ;  /* 0x0000000000007b1d */ /* 0x000fec0000010000 */
[----:B------:R-:W-:Y:S02]  /*3060*/  STSM.16.M88.4 [R45], R40 ;  /* 0x000000282d007844 */ /* 0x000fe40000000200 */
[----:B------:R-:W-:Y:S06]  /*3070*/  BAR.SYNC.DEFER_BLOCKING 0x0 ;  /* 0x0000000000007b1d */ /* 0x000fec0000010000 */
[----:B------:R-:W1:Y:S02]  /*3080*/  LDS.128 R4, [R22] ;  /* 0x0000000016047984 */ /* 0x000e640000000c00 */
[----:B------:R-:W-:Y:S06]  /*3090*/  BAR.SYNC.DEFER_BLOCKING 0x0 ;  /* 0x0000000000007b1d */ /* 0x000fec0000010000 */
[----:B------:R-:W-:Y:S02]  /*30a0*/  STSM.16.M88.4 [R45], R48 ;  /* 0x000000302d007844 */ /* 0x000fe40000000200 */
[----:B------:R-:W-:Y:S06]  /*30b0*/  BAR.SYNC.DEFER_BLOCKING 0x0 ;  /* 0x0000000000007b1d */ /* 0x000fec0000010000 */
[----:B--2---:R2:W-:Y:S01]  /*30c0*/  @P1 STG.E.U16 desc[UR14][R24.64], R12 ;  /* 0x0000000c18001986 */ /* 0x0045e2000c10150e */
[----:B------:R-:W-:-:S04]  /*30d0*/  LEA R26, P1, R68, R16, 0x1 ;  /* 0x00000010441a7211 */ /* 0x000fc800078208ff */
[-C--:B------:R-:W-:Y:S02]  /*30e0*/  LEA.HI.X.SX32 R27, R68, R17.reuse, 0x1, P1 ;  /* 0x00000011441b7211 */ /* 0x080fe400008f0eff */
[----:B------:R-:W-:Y:S02]  /*30f0*/  ISETP.LT.AND P1, PT, R30, UR7, !P0 ;  /* 0x000000071e007c0c */ /* 0x000fe4000c721270 */
[-C--:B------:R-:W-:Y:S01]  /*3100*/  LEA R30, P5, R31, R16.reuse, 0x1 ;  /* 0x000000101f1e7211 */ /* 0x080fe200078a08ff */
[----:B------:R3:W-:Y:S01]  /*3110*/  @P2 STG.E.U16 desc[UR14][R26.64], R13 ;  /* 0x0000000d1a002986 */ /* 0x0007e2000c10150e */
[----:B------:R-:W-:Y:S02]  /*3120*/  ISETP.LT.AND P2, PT, R21, UR7, !P0 ;  /* 0x0000000715007c0c */ /* 0x000fe4000c741270 */
[----:B------:R-:W-:Y:S01]  /*3130*/  LEA.HI.X.SX32 R31, R31, R17, 0x1, P5 ;  /* 0x000000111f1f7211 */ /* 0x000fe200028f0eff */
[----:B------:R4:W-:Y:S01]  /*3140*/  @P3 STG.E.U16 desc[UR14][R28.64], R14 ;  /* 0x0000000e1c003986 */ /* 0x0009e2000c10150e */
[----:B--2---:R-:W-:-:S02]  /*3150*/  LEA R24, P6, R32, R16, 0x1 ;  /* 0x0000001020187211 */ /* 0x004fc400078c08ff */
[----:B------:R-:W-:Y:S01]  /*3160*/  ISETP.LT.AND P5, PT, R66, UR7, !P0 ;  /* 0x0000000742007c0c */ /* 0x000fe2000c7a1270 */
[----:B------:R2:W-:Y:S01]  /*3170*/  @P4 STG.E.U16 desc[UR14][R30.64], R15 ;  /* 0x0000000f1e004986 */ /* 0x0005e2000c10150e */
[----:B------:R-:W-:Y:S01]  /*3180*/  PRMT R21, R12, 0x7632, R21 ;  /* 0x000076320c157816 */ /* 0x000fe20000000015 */
[----:B------:R-:W-:Y:S01]  /*3190*/  IMAD R66, R66, R3, RZ ;  /* 0x0000000342427224 */ /* 0x000fe200078e02ff */
[----:B------:R-:W-:Y:S02]  /*31a0*/  LEA.HI.X.SX32 R25, R32, R17, 0x1, P6 ;  /* 0x0000001120197211 */ /* 0x000fe400030f0eff */
[C---:B------:R-:W-:Y:S01]  /*31b0*/  ISETP.LT.AND P4, PT, R64.reuse, UR7, !P0 ;  /* 0x0000000740007c0c */ /* 0x040fe2000c781270 */
[-C--:B------:R-:W-:Y:S01]  /*31c0*/  IMAD R64, R64, R3.reuse, RZ ;  /* 0x0000000340407224 */ /* 0x080fe200078e02ff */
[-C--:B------:R-:W-:Y:S01]  /*31d0*/  LEA R12, P6, R66, R16.reuse, 0x1 ;  /* 0x00000010420c7211 */ /* 0x080fe200078c08ff */
[----:B------:R5:W-:Y:S01]  /*31e0*/  @P1 STG.E.U16 desc[UR14][R24.64], R21 ;  /* 0x0000001518001986 */ /* 0x000be2000c10150e */
[C---:B------:R-:W-:Y:S01]  /*31f0*/  ISETP.LT.AND P3, PT, R62.reuse, UR7, !P0 ;  /* 0x000000073e007c0c */ /* 0x040fe2000c761270 */
[----:B------:R-:W-:Y:S01]  /*3200*/  IMAD R62, R62, R3, RZ ;  /* 0x000000033e3e7224 */ /* 0x000fe200078e02ff */
[----:B---3--:R-:W-:-:S02]  /*3210*/  LEA R26, P1, R64, R16, 0x1 ;  /* 0x00000010401a7211 */ /* 0x008fc400078208ff */
[----:B----4-:R-:W-:Y:S02]  /*3220*/  PRMT R29, R14, 0x7632, R29 ;  /* 0x000076320e1d7816 */ /* 0x010fe4000000001d */
[----:B------:R-:W-:Y:S02]  /*3230*/  LEA.HI.X.SX32 R27, R64, R17, 0x1, P1 ;  /* 0x00000011401b7211 */ /* 0x000fe400008f0eff */
[C---:B------:R-:W-:Y:S01]  /*3240*/  ISETP.LT.AND P1, PT, R60.reuse, UR7, !P0 ;  /* 0x000000073c007c0c */ /* 0x040fe2000c721270 */
[----:B------:R-:W-:Y:S01]  /*3250*/  IMAD R60, R60, R3, RZ ;  /* 0x000000033c3c7224 */ /* 0x000fe200078e02ff */
[----:B--2---:R-:W-:Y:S02]  /*3260*/  PRMT R30, R15, 0x7632, R30 ;  /* 0x000076320f1e7816 */ /* 0x004fe4000000001e */
[----:B-----5:R-:W-:Y:S02]  /*3270*/  PRMT R25, R13, 0x7632, R25 ;  /* 0x000076320d197816 */ /* 0x020fe40000000019 */
[----:B------:R-:W-:-:S02]  /*3280*/  LEA.HI.X.SX32 R13, R66, R17, 0x1, P6 ;  /* 0x00000011420d7211 */ /* 0x000fc400030f0eff */
[----:B------:R-:W-:-:S03]  /*3290*/  LEA R14, P6, R62, R16, 0x1 ;  /* 0x000000103e0e7211 */ /* 0x000fc600078c08ff */
[----:B------:R2:W-:Y:S01]  /*32a0*/  @P5 STG.E.U16 desc[UR14][R12.64], R25 ;  /* 0x000000190c005986 */ /* 0x0005e2000c10150e */
[----:B------:R-:W-:Y:S02]  /*32b0*/  LEA.HI.X.SX32 R15, R62, R17, 0x1, P6 ;  /* 0x000000113e0f7211 */ /* 0x000fe400030f0eff */
[-C--:B------:R-:W-:Y:S01]  /*32c0*/  LEA R24, P5, R60, R16.reuse, 0x1 ;  /* 0x000000103c187211 */ /* 0x080fe200078a08ff */
[----:B------:R3:W-:Y:S01]  /*32d0*/  @P4 STG.E.U16 desc[UR14][R26.64], R29 ;  /* 0x0000001d1a004986 */ /* 0x0007e2000c10150e */
[C---:B------:R-:W-:Y:S01]  /*32e0*/  ISETP.LT.AND P4, PT, R58.reuse, UR7, !P0 ;  /* 0x000000073a007c0c */ /* 0x040fe2000c781270 */
[-C--:B------:R-:W-:Y:S02]  /*32f0*/  IMAD R58, R58, R3.reuse, RZ ;  /* 0x000000033a3a7224 */ /* 0x080fe400078e02ff */
[----:B------:R4:W-:Y:S01]  /*3300*/  @P3 STG.E.U16 desc[UR14][R14.64], R30 ;  /* 0x0000001e0e003986 */ /* 0x0009e2000c10150e */
[C---:B------:R-:W-:Y:S01]  /*3310*/  ISETP.LT.AND P3, PT, R56.reuse, UR7, !P0 ;  /* 0x0000000738007c0c */ /* 0x040fe2000c761270 */
[----:B------:R-:W-:Y:S01]  /*3320*/  IMAD R56, R56, R3, RZ ;  /* 0x0000000338387224 */ /* 0x000fe200078e02ff */
[----:B------:R-:W-:-:S02]  /*3330*/  LEA R28, P6, R58, R16, 0x1 ;  /* 0x000000103a1c7211 */ /* 0x000fc400078c08ff */
[----:B--2---:R-:W-:Y:S02]  /*3340*/  LEA.HI.X.SX32 R25, R60, R17, 0x1, P5 ;  /* 0x000000113c197211 */ /* 0x004fe400028f0eff */
[C---:B------:R-:W-:Y:S01]  /*3350*/  ISETP.LT.AND P5, PT, R54.reuse, UR7, !P0 ;  /* 0x0000000736007c0c */ /* 0x040fe2000c7a1270 */
[----:B------:R-:W-:Y:S01]  /*3360*/  IMAD R54, R54, R3, RZ ;  /* 0x0000000336367224 */ /* 0x000fe200078e02ff */
[-C--:B---3--:R-:W-:Y:S01]  /*3370*/  LEA.HI.X.SX32 R29, R58, R17.reuse, 0x1, P6 ;  /* 0x000000113a1d7211 */ /* 0x088fe200030f0eff */
[----:B0-----:R0:W-:Y:S01]  /*3380*/  @P1 STG.E.U16 desc[UR14][R24.64], R8 ;  /* 0x0000000818001986 */ /* 0x0011e2000c10150e */
[-C--:B------:R-:W-:Y:S02]  /*3390*/  LEA R12, P1, R56, R16.reuse, 0x1 ;  /* 0x00000010380c7211 */ /* 0x080fe400078208ff */
[----:B----4-:R-:W-:Y:S01]  /*33a0*/  LEA R14, P6, R54, R16, 0x1 ;  /* 0x00000010360e7211 */ /* 0x010fe200078c08ff */
[----:B------:R2:W-:Y:S01]  /*33b0*/  @P4 STG.E.U16 desc[UR14][R28.64], R9 ;  /* 0x000000091c004986 */ /* 0x0005e2000c10150e */
[----:B------:R-:W-:-:S02]  /*33c0*/  LEA.HI.X.SX32 R13, R56, R17, 0x1, P1 ;  /* 0x00000011380d7211 */ /* 0x000fc400008f0eff */
[C---:B------:R-:W-:Y:S01]  /*33d0*/  ISETP.LT.AND P4, PT, R52.reuse, UR7, !P0 ;  /* 0x0000000734007c0c */ /* 0x040fe2000c781270 */
[----:B------:R-:W-:Y:S01]  /*33e0*/  IMAD R52, R52, R3, RZ ;  /* 0x0000000334347224 */ /* 0x000fe200078e02ff */
[----:B------:R-:W-:Y:S01]  /*33f0*/  LEA.HI.X.SX32 R15, R54, R17, 0x1, P6 ;  /* 0x00000011360f7211 */ /* 0x000fe200030f0eff */
[----:B------:R3:W-:Y:S01]  /*3400*/  @P3 STG.E.U16 desc[UR14][R12.64], R10 ;  /* 0x0000000a0c003986 */ /* 0x0007e2000c10150e */
[C---:B------:R-:W-:Y:S01]  /*3410*/  ISETP.LT.AND P3, PT, R46.reuse, UR7, !P0 ;  /* 0x000000072e007c0c */ /* 0x040fe2000c761270 */
[----:B------:R-:W-:Y:S01]  /*3420*/  IMAD R46, R46, R3, RZ ;  /* 0x000000032e2e7224 */ /* 0x000fe200078e02ff */
[----:B0-----:R-:W-:Y:S01]  /*3430*/  LEA R24, P6, R52, R16, 0x1 ;  /* 0x0000001034187211 */ /* 0x001fe200078c08ff */
[----:B------:R0:W-:Y:S01]  /*3440*/  @P5 STG.E.U16 desc[UR14][R14.64], R11 ;  /* 0x0000000b0e005986 */ /* 0x0001e2000c10150e */
[----:B------:R-:W-:Y:S02]  /*3450*/  ISETP.LT.AND P1, PT, R36, UR7, !P0 ;  /* 0x0000000724007c0c */ /* 0x000fe4000c721270 */
[----:B------:R-:W-:-:S02]  /*3460*/  LEA.HI.X.SX32 R25, R52, R17, 0x1, P6 ;  /* 0x0000001134197211 */ /* 0x000fc400030f0eff */
[----:B--2---:R-:W-:Y:S02]  /*3470*/  PRMT R9, R8, 0x7632, R9 ;  /* 0x0000763208097816 */ /* 0x004fe40000000009 */
[C---:B------:R-:W-:Y:S01]  /*3480*/  ISETP.LT.AND P6, PT, R44.reuse, UR7, !P0 ;  /* 0x000000072c007c0c */ /* 0x040fe2000c7c1270 */
[----:B------:R-:W-:Y:S01]  /*3490*/  IMAD R44, R44, R3, RZ ;  /* 0x000000032c2c7224 */ /* 0x000fe200078e02ff */
[CC--:B------:R-:W-:Y:S01]  /*34a0*/  LEA R26, P5, R46.reuse, R16.reuse, 0x1 ;  /* 0x000000102e1a7211 */ /* 0x0c0fe200078a08ff */
[----:B------:R2:W-:Y:S01]  /*34b0*/  @P4 STG.E.U16 desc[UR14][R24.64], R9 ;  /* 0x0000000918004986 */ /* 0x0005e2000c10150e */
[----:B---3--:R-:W-:Y:S02]  /*34c0*/  PRMT R13, R9, 0x7632, R13 ;  /* 0x00007632090d7816 */ /* 0x008fe4000000000d */
[----:B------:R-:W-:Y:S02]  /*34d0*/  LEA.HI.X.SX32 R27, R46, R17, 0x1, P5 ;  /* 0x000000112e1b7211 */ /* 0x000fe400028f0eff */
[----:B------:R-:W-:-:S02]  /*34e0*/  LEA R8, P4, R44, R16, 0x1 ;  /* 0x000000102c087211 */ /* 0x000fc400078808ff */
[----:B0-----:R-:W-:Y:S01]  /*34f0*/  PRMT R11, R10, 0x7632, R11 ;  /* 0x000076320a0b7816 */ /* 0x001fe2000000000b */
[----:B------:R0:W-:Y:S01]  /*3500*/  @P3 STG.E.U16 desc[UR14][R26.64], R13 ;  /* 0x0000000d1a003986 */ /* 0x0001e2000c10150e */
[C---:B------:R-:W-:Y:S01]  /*3510*/  ISETP.LT.AND P3, PT, R38.reuse, UR7, !P0 ;  /* 0x0000000726007c0c */ /* 0x040fe2000c761270 */
[----:B------:R-:W-:Y:S01]  /*3520*/  IMAD R38, R38, R3, RZ ;  /* 0x0000000326267224 */ /* 0x000fe200078e02ff */
[----:B--2---:R-:W-:Y:S01]  /*3530*/  LEA.HI.X.SX32 R9, R44, R17, 0x1, P4 ;  /* 0x000000112c097211 */ /* 0x004fe200020f0eff */
[----:B------:R-:W-:Y:S01]  /*3540*/  IMAD R24, R3, 0x2, R18 ;  /* 0x0000000203187824 */ /* 0x000fe200078e0212 */
[----:B------:R-:W-:Y:S02]  /*3550*/  ISETP.LT.AND P4, PT, R61, UR7, !P0 ;  /* 0x000000073d007c0c */ /* 0x000fe4000c781270 */
[-C--:B------:R-:W-:Y:S01]  /*3560*/  LEA R12, P5, R38, R16.reuse, 0x1 ;  /* 0x00000010260c7211 */ /* 0x080fe200078a08ff */
[----:B------:R2:W-:Y:S01]  /*3570*/  @P6 STG.E.U16 desc[UR14][R8.64], R11 ;  /* 0x0000000b08006986 */ /* 0x0005e2000c10150e */
[----:B------:R-:W-:-:S02]  /*3580*/  LEA R10, P6, R18, R16, 0x1 ;  /* 0x00000010120a7211 */ /* 0x000fc400078c08ff */
[-C--:B0-----:R-:W-:Y:S02]  /*3590*/  LEA.HI.X.SX32 R13, R38, R17.reuse, 0x1, P5 ;  /* 0x00000011260d7211 */ /* 0x081fe400028f0eff */
[----:B------:R-:W-:Y:S02]  /*35a0*/  ISETP.LT.AND P5, PT, R59, UR7, !P0 ;  /* 0x000000073b007c0c */ /* 0x000fe4000c7a1270 */
[----:B--2---:R-:W-:Y:S02]  /*35b0*/  PRMT R9, R11, 0x7632, R9 ;  /* 0x000076320b097816 */ /* 0x004fe40000000009 */
[-C--:B------:R-:W-:Y:S01]  /*35c0*/  LEA.HI.X.SX32 R11, R18, R17.reuse, 0x1, P6 ;  /* 0x00000011120b7211 */ /* 0x080fe200030f0eff */
[----:B------:R-:W-:Y:S01]  /*35d0*/  IMAD R18, R3, 0x2, R24 ;  /* 0x0000000203127824 */ /* 0x000fe200078e0218 */
[CC--:B------:R-:W-:Y:S01]  /*35e0*/  LEA R14, P6, R24.reuse, R16.reuse, 0x1 ;  /* 0x00000010180e7211 */ /* 0x0c0fe200078c08ff */
[----:B------:R0:W-:Y:S01]  /*35f0*/  @P3 STG.E.U16 desc[UR14][R12.64], R9 ;  /* 0x000000090c003986 */ /* 0x0001e2000c10150e */
[----:B------:R-:W-:Y:S01]  /*3600*/  ISETP.LT.AND P3, PT, R57, UR7, !P0 ;  /* 0x0000000739007c0c */ /* 0x000fe2000c761270 */
[----:B------:R-:W-:Y:S01]  /*3610*/  IMAD R8, R3, 0x2, R18 ;  /* 0x0000000203087824 */ /* 0x000fe200078e0212 */
[----:B------:R-:W-:Y:S01]  /*3620*/  LEA.HI.X.SX32 R15, R24, R17, 0x1, P6 ;  /* 0x00000011180f7211 */ /* 0x000fe200030f0eff */
[----:B-1----:R-:W-:Y:S01]  /*3630*/  @P4 STG.E.U16 desc[UR14][R10.64], R4 ;  /* 0x000000040a004986 */ /* 0x002fe2000c10150e */
[----:B------:R-:W-:-:S02]  /*3640*/  LEA R24, P6, R18, R16, 0x1 ;  /* 0x0000001012187211 */ /* 0x000fc400078c08ff */
[----:B------:R-:W-:Y:S01]  /*3650*/  ISETP.LT.AND P4, PT, R55, UR7, !P0 ;  /* 0x0000000737007c0c */ /* 0x000fe2000c781270 */
[----:B------:R1:W-:Y:S01]  /*3660*/  @P5 STG.E.U16 desc[UR14][R14.64], R5 ;  /* 0x000000050e005986 */ /* 0x0003e2000c10150e */
[-C--:B------:R-:W-:Y:S01]  /*3670*/  LEA.HI.X.SX32 R25, R18, R17.reuse, 0x1, P6 ;  /* 0x0000001112197211 */ /* 0x080fe200030f0eff */
[----:B------:R-:W-:Y:S01]  /*3680*/  IMAD R18, R3, 0x2, R8 ;  /* 0x0000000203127824 */ /* 0x000fe200078e0208 */
[----:B------:R-:W-:Y:S02]  /*3690*/  ISETP.LT.AND P5, PT, R53, UR7, !P0 ;  /* 0x0000000735007c0c */ /* 0x000fe4000c7a1270 */
[C---:B0-----:R-:W-:Y:S01]  /*36a0*/  LEA R12, P6, R8.reuse, R16, 0x1 ;  /* 0x00000010080c7211 */ /* 0x041fe200078c08ff */
[----:B------:R-:W-:Y:S01]  /*36b0*/  @P3 STG.E.U16 desc[UR14][R24.64], R6 ;  /* 0x0000000618003986 */ /* 0x000fe2000c10150e */
[----:B------:R-:W-:Y:S01]  /*36c0*/  IMAD R28, R3, 0x2, R18 ;  /* 0x00000002031c7824 */ /* 0x000fe200078e0212 */
[----:B------:R-:W-:Y:S02]  /*36d0*/  ISETP.LT.AND P3, PT, R47, UR7, !P0 ;  /* 0x000000072f007c0c */ /* 0x000fe4000c761270 */
[----:B------:R-:W-:-:S02]  /*36e0*/  LEA.HI.X.SX32 R13, R8, R17, 0x1, P6 ;  /* 0x00000011080d7211 */ /* 0x000fc400030f0eff */
[----:B------:R-:W0:Y:S01]  /*36f0*/  LDS.128 R8, [R22] ;  /* 0x0000000016087984 */ /* 0x000e220000000c00 */
[-C--:B------:R-:W-:Y:S02]  /*3700*/  LEA R26, P6, R18, R16.reuse, 0x1 ;  /* 0x00000010121a7211 */ /* 0x080fe400078c08ff */
[----:B-1----:R-:W-:Y:S01]  /*3710*/  PRMT R15, R4, 0x7632, R15 ;  /* 0x00007632040f7816 */ /* 0x002fe2000000000f */
[----:B------:R-:W-:Y:S01]  /*3720*/  VIADD R4, R23, 0x2e ;  /* 0x0000002e17047836 */ /* 0x000fe20000000000 */
[----:B------:R-:W-:Y:S01]  /*3730*/  LEA.HI.X.SX32 R27, R18, R17, 0x1, P6 ;  /* 0x00000011121b7211 */ /* 0x000fe200030f0eff */
[----:B------:R1:W-:Y:S01]  /*3740*/  @P4 STG.E.U16 desc[UR14][R12.64], R7 ;  /* 0x000000070c004986 */ /* 0x0003e2000c10150e */
[----:B------:R-:W-:Y:S01]  /*3750*/  LEA R14, P6, R28, R16, 0x1 ;  /* 0x000000101c0e7211 */ /* 0x000fe200078c08ff */
[----:B------:R-:W-:Y:S01]  /*3760*/  IMAD R18, R3, 0x2, R28 ;  /* 0x0000000203127824 */ /* 0x000fe200078e021c */
[----:B------:R-:W-:Y:S01]  /*3770*/  ISETP.LT.AND P4, PT, R39, UR7, !P0 ;  /* 0x0000000727007c0c */ /* 0x000fe2000c781270 */
[----:B------:R2:W-:Y:S01]  /*3780*/  @P5 STG.E.U16 desc[UR14][R26.64], R15 ;  /* 0x0000000f1a005986 */ /* 0x0005e2000c10150e */
[----:B------:R-:W-:Y:S01]  /*3790*/  PRMT R5, R5, 0x7632, R5 ;  /* 0x0000763205057816 */ /* 0x000fe20000000005 */
[C---:B------:R-:W-:Y:S01]  /*37a0*/  IMAD R21, R4.reuse, R3, RZ ;  /* 0x0000000304157224 */ /* 0x040fe200078e02ff */
[----:B------:R-:W-:-:S02]  /*37b0*/  ISETP.LT.AND P5, PT, R4, UR7, !P0 ;  /* 0x0000000704007c0c */ /* 0x000fc4000c7a1270 */
[----:B-1----:R-:W-:Y:S02]  /*37c0*/  PRMT R7, R6, 0x7632, R7 ;  /* 0x0000763206077816 */ /* 0x002fe40000000007 */
[----:B--2---:R-:W-:Y:S02]  /*37d0*/  LEA.HI.X.SX32 R15, R28, R17, 0x1, P6 ;  /* 0x000000111c0f7211 */ /* 0x004fe400030f0eff */
[----:B------:R-:W-:-:S03]  /*37e0*/  LEA R4, P6, R18, R16, 0x1 ;  /* 0x0000001012047211 */ /* 0x000fc600078c08ff */
[----:B------:R1:W-:Y:S01]  /*37f0*/  @P3 STG.E.U16 desc[UR14][R14.64], R5 ;  /* 0x000000050e003986 */ /* 0x0003e2000c10150e */
[----:B------:R-:W-:Y:S02]  /*3800*/  ISETP.LT.AND P3, PT, R37, UR7, !P0 ;  /* 0x0000000725007c0c */ /* 0x000fe4000c761270 */
[----:B-1----:R-:W-:Y:S01]  /*3810*/  LEA.HI.X.SX32 R5, R18, R17, 0x1, P6 ;  /* 0x0000001112057211 */ /* 0x002fe200030f0eff */
[----:B------:R-:W-:Y:S01]  /*3820*/  IMAD R18, R3, 0x4, R18 ;  /* 0x0000000403127824 */ /* 0x000fe200078e0212 */
[-C--:B------:R-:W-:Y:S02]  /*3830*/  LEA R12, P6, R21, R16.reuse, 0x1 ;  /* 0x00000010150c7211 */ /* 0x080fe400078c08ff */
[----:B------:R-:W-:Y:S01]  /*3840*/  PRMT R15, R7, 0x7632, R15 ;  /* 0x00007632070f7816 */ /* 0x000fe2000000000f */
[----:B------:R1:W-:Y:S01]  /*3850*/  @P4 STG.E.U16 desc[UR14][R4.64], R7 ;  /* 0x0000000704004986 */ /* 0x0003e2000c10150e */
[----:B------:R-:W-:Y:S01]  /*3860*/  IMAD R22, R3, 0x2, R18 ;  /* 0x0000000203167824 */ /* 0x000fe200078e0212 */
[----:B------:R-:W-:-:S02]  /*3870*/  LEA R6, P4, R18, R16, 0x1 ;  /* 0x0000001012067211 */ /* 0x000fc400078808ff */
[----:B------:R-:W-:Y:S02]  /*3880*/  LEA.HI.X.SX32 R13, R21, R17, 0x1, P6 ;  /* 0x00000011150d7211 */ /* 0x000fe400030f0eff */
[----:B------:R-:W-:-:S03]  /*3890*/  LEA R14, P6, R22, R16, 0x1 ;  /* 0x00000010160e7211 */ /* 0x000fc600078c08ff */
[----:B------:R2:W-:Y:S01]  /*38a0*/  @P5 STG.E.U16 desc[UR14][R12.64], R15 ;  /* 0x0000000f0c005986 */ /* 0x0005e2000c10150e */
[----:B------:R-:W-:Y:S01]  /*38b0*/  ISETP.LT.AND P5, PT, R20, UR7, !P0 ;  /* 0x0000000714007c0c */ /* 0x000fe2000c7a1270 */
[----:B------:R-:W-:Y:S01]  /*38c0*/  VIADD R20, R23, 0x3e ;  /* 0x0000003e17147836 */ /* 0x000fe20000000000 */
[----:B-1----:R-:W-:Y:S01]  /*38d0*/  LEA.HI.X.SX32 R7, R18, R17, 0x1, P4 ;  /* 0x0000001112077211 */ /* 0x002fe200020f0eff */
[----:B------:R-:W-:Y:S01]  /*38e0*/  IMAD R18, R3, 0x2, R22 ;  /* 0x0000000203127824 */ /* 0x000fe200078e0216 */
[----:B------:R-:W-:Y:S01]  /*38f0*/  ISETP.LT.AND P4, PT, R19, UR7, !P0 ;  /* 0x0000000713007c0c */ /* 0x000fe2000c781270 */
[----:B------:R-:W-:Y:S02]  /*3900*/  IMAD R21, R20, R3, RZ ;  /* 0x0000000314157224 */ /* 0x000fe400078e02ff */
[----:B0-----:R-:W-:Y:S01]  /*3910*/  @P3 STG.E.U16 desc[UR14][R6.64], R8 ;  /* 0x0000000806003986 */ /* 0x001fe2000c10150e */
[----:B--2---:R-:W-:Y:S01]  /*3920*/  LEA.HI.X.SX32 R15, R22, R17, 0x1, P6 ;  /* 0x00000011160f7211 */ /* 0x004fe200030f0eff */
[----:B------:R-:W-:-:S04]  /*3930*/  IMAD R22, R3, 0x2, R18 ;  /* 0x0000000203167824 */ /* 0x000fc800078e0212 */
[C---:B------:R-:W-:Y:S01]  /*3940*/  IMAD R24, R3.reuse, 0x2, R22 ;  /* 0x0000000203187824 */ /* 0x040fe200078e0216 */
[----:B------:R0:W-:Y:S01]  /*3950*/  @P1 STG.E.U16 desc[UR14][R14.64], R9 ;  /* 0x000000090e001986 */ /* 0x0001e2000c10150e */
[-C--:B------:R-:W-:Y:S02]  /*3960*/  LEA R4, P1, R18, R16.reuse, 0x1 ;  /* 0x0000001012047211 */ /* 0x080fe400078208ff */
[C---:B------:R-:W-:Y:S01]  /*3970*/  IMAD R26, R3.reuse, 0x2, R24 ;  /* 0x00000002031a7824 */ /* 0x040fe200078e0218 */
[-C--:B------:R-:W-:Y:S02]  /*3980*/  LEA R12, P3, R22, R16.reuse, 0x1 ;  /* 0x00000010160c7211 */ /* 0x080fe400078608ff */
[-C--:B------:R-:W-:Y:S01]  /*3990*/  LEA.HI.X.SX32 R5, R18, R17.reuse, 0x1, P1 ;  /* 0x0000001112057211 */ /* 0x080fe200008f0eff */
[----:B------:R-:W-:Y:S01]  /*39a0*/  IMAD R3, R3, 0x2, R26 ;  /* 0x0000000203037824 */ /* 0x000fe200078e021a */
[----:B------:R-:W-:Y:S02]  /*39b0*/  LEA R18, P1, R24, R16, 0x1 ;  /* 0x0000001018127211 */ /* 0x000fe400078208ff */
[-C--:B------:R-:W-:Y:S01]  /*39c0*/  LEA.HI.X.SX32 R13, R22, R17.reuse, 0x1, P3 ;  /* 0x00000011160d7211 */ /* 0x080fe200018f0eff */
[----:B------:R1:W-:Y:S01]  /*39d0*/  @P5 STG.E.U16 desc[UR14][R4.64], R10 ;  /* 0x0000000a04005986 */ /* 0x0003e2000c10150e */
[----:B------:R-:W-:-:S02]  /*39e0*/  LEA.HI.X.SX32 R19, R24, R17, 0x1, P1 ;  /* 0x0000001118137211 */ /* 0x000fc400008f0eff */
[CC--:B0-----:R-:W-:Y:S01]  /*39f0*/  LEA R14, P1, R3.reuse, R16.reuse, 0x1 ;  /* 0x00000010030e7211 */ /* 0x0c1fe200078208ff */
[----:B------:R1:W-:Y:S01]  /*3a00*/  @P4 STG.E.U16 desc[UR14][R12.64], R11 ;  /* 0x0000000b0c004986 */ /* 0x0003e2000c10150e */
[----:B------:R-:W-:Y:S02]  /*3a10*/  ISETP.LT.AND P3, PT, R2, UR7, !P0 ;  /* 0x0000000702007c0c */ /* 0x000fe4000c761270 */
[----:B------:R-:W-:Y:S02]  /*3a20*/  LEA.HI.X.SX32 R15, R3, R17, 0x1, P1 ;  /* 0x00000011030f7211 */ /* 0x000fe400008f0eff */
[----:B------:R-:W-:Y:S02]  /*3a30*/  ISETP.LT.AND P1, PT, R0, UR7, !P0 ;  /* 0x0000000700007c0c */ /* 0x000fe4000c721270 */
[----:B------:R-:W-:Y:S02]  /*3a40*/  ISETP.LT.AND P0, PT, R20, UR7, !P0 ;  /* 0x0000000714007c0c */ /* 0x000fe4000c701270 */
[----:B------:R-:W-:-:S02]  /*3a50*/  LEA R6, P6, R26, R16, 0x1 ;  /* 0x000000101a067211 */ /* 0x000fc400078c08ff */
[----:B------:R-:W-:Y:S02]  /*3a60*/  PRMT R9, R8, 0x7632, R9 ;  /* 0x0000763208097816 */ /* 0x000fe40000000009 */
[-C--:B------:R-:W-:Y:S02]  /*3a70*/  LEA.HI.X.SX32 R7, R26, R17.reuse, 0x1, P6 ;  /* 0x000000111a077211 */ /* 0x080fe400030f0eff */
[----:B------:R-:W-:Y:S01]  /*3a80*/  PRMT R3, R9, 0x7632, R3 ;  /* 0x0000763209037816 */ /* 0x000fe20000000003 */
[----:B------:R1:W-:Y:S01]  /*3a90*/  @P3 STG.E.U16 desc[UR14][R18.64], R9 ;  /* 0x0000000912003986 */ /* 0x0003e2000c10150e */
[----:B------:R-:W-:Y:S02]  /*3aa0*/  PRMT R0, R10, 0x7632, R0 ;  /* 0x000076320a007816 */ /* 0x000fe40000000000 */
[C---:B------:R-:W-:Y:S01]  /*3ab0*/  LEA R16, P6, R21.reuse, R16, 0x1 ;  /* 0x0000001015107211 */ /* 0x040fe200078c08ff */
[----:B------:R1:W-:Y:S03]  /*3ac0*/  @P2 STG.E.U16 desc[UR14][R6.64], R3 ;  /* 0x0000000306002986 */ /* 0x0003e6000c10150e */
[----:B------:R-:W-:Y:S01]  /*3ad0*/  LEA.HI.X.SX32 R17, R21, R17, 0x1, P6 ;  /* 0x0000001115117211 */ /* 0x000fe200030f0eff */
[----:B------:R1:W-:Y:S01]  /*3ae0*/  @P1 STG.E.U16 desc[UR14][R14.64], R0 ;  /* 0x000000000e001986 */ /* 0x0003e2000c10150e */
[----:B------:R-:W-:Y:S07]  /*3af0*/  @!P0 EXIT ;  /* 0x000000000000894d */ /* 0x000fee0003800000 */
[----:B------:R-:W-:-:S05]  /*3b00*/  PRMT R8, R11, 0x7632, R8 ;  /* 0x000076320b087816 */ /* 0x000fca0000000008 */
[----:B------:R-:W-:Y:S01]  /*3b10*/  STG.E.U16 desc[UR14][R16.64], R8 ;  /* 0x0000000810007986 */ /* 0x000fe2000c10150e */
[----:B------:R-:W-:Y:S05]  /*3b20*/  EXIT ;  /* 0x000000000000794d */ /* 0x000fea0003800000 */
.L_x_2:
[----:B------:R-:W-:-:S00]  /*3b30*/  BRA `(.L_x_2) ;  /* 0xfffffffc00fc7947 */ /* 0x000fc0000383ffff */
[----:B------:R-:W-:-:S00]  /*3b40*/  NOP ;  /* 0x0000000000007918 */ /* 0x000fc00000000000 */
        /* <DEDUP_REMOVED lines=11> */
.L_x_3:


//--------------------- .nv.shared.matmul_kernel  --------------------------
	.section	.nv.shared.matmul_kernel,"aw",@nobits
	.sectionflags	@""
	.align	16
	.zero		1024


//--------------------- .nv.shared.reserved.0     --------------------------
	.section	.nv.shared.reserved.0,"aw",@nobits
	.weak		__nv_reservedSMEM_offset_0_alias
	.size		__nv_reservedSMEM_offset_0_alias, 0, 0
	.other		__nv_reservedSMEM_offset_0_alias,@"STO_CUDA_RESERVED_SHARED STV_DEFAULT"
__nv_reservedSMEM_offset_0_alias:
	.zero		0


//--------------------- .nv.constant0.matmul_kernel --------------------------
	.section	.nv.constant0.matmul_kernel,"a",@progbits
	.sectionflags	@""
	.align	4
.nv.constant0.matmul_kernel:
	.zero		608


//--------------------- SYMBOLS --------------------------

	.type		.nv.reservedSmem.offset0,@object
	.size		.nv.reservedSmem.offset0,0x4
